	.target	sm_90a

	.elftype	@"ET_EXEC"


//--------------------- .note.nv.tkinfo           --------------------------
	.section	.note.nv.tkinfo,"",@"SHT_NOTE"
	.sectionflags	@"SHF_NOTE_NV_TKINFO"
	.tkinfo
        /*0018*/ 	.word	0x00000002
        /*0030*/ 	.string	""
        /*0030*/ 	.string	"ptxas"
        /*0030*/ 	.string	"Cuda compilation tools, release 13.0, V13.0.88"
        /*0030*/ 	.string	"Build cuda_13.0.r13.0/compiler.36424714_0"
        /*0030*/ 	.string	"-arch sm_90a -m 64 "



//--------------------- .note.nv.cuinfo           --------------------------
	.section	.note.nv.cuinfo,"",@"SHT_NOTE"
	.sectionflags	@"SHF_NOTE_NV_CUINFO"
        /*0018*/ 	.short	0x0002
        /*001a*/ 	.short	0x005a
        /*001c*/ 	.short	0x0082
	.zero		2


//--------------------- .nv.info                  --------------------------
	.section	.nv.info,"",@"SHT_CUDA_INFO"
	.align	4


	//----- nvinfo : EIATTR_REGCOUNT
	.align		4
        /*0000*/ 	.byte	0x04, 0x2f
        /*0002*/ 	.short	(.L_15 - .L_14)
	.align		4
.L_14:
        /*0004*/ 	.word	index@(_ZN7cutlass13device_kernelINS_4gemm6kernel13GemmUniversalIN4cute5tupleIJiiiiEEENS1_10collective13CollectiveMmaINS1_34MainloopSm90TmaGmmaWarpSpecializedILi5ENS5_IJNS4_1CILi2EEENSA_ILi4EEENSA_ILi1EEEEEENS1_35KernelTmaWarpSpecializedCooperativeEEENS5_IJNSA_ILi128EEESH_NSA_ILi64EEEEEENS_6half_tENS5_IJlSD_lEEESK_SL_NS4_8TiledMMAINS4_8MMA_AtomIJNS4_4SM904GMMA26MMA_64x128x16_F32F16F16_SSILNSP_5MajorE0ELSR_0ELNSP_7ScaleInE1ELSS_1EEEEEENS4_6LayoutINS5_IJSB_SD_SD_EEENS5_IJSD_NSA_ILi0EEESX_EEEEENS5_IJNS4_10UnderscoreES10_S10_EEEEENS4_23SM90_TMA_LOAD_MULTICASTENS4_14ComposedLayoutINS4_7SwizzleILi3ELi4ELi3EEENS4_18smem_ptr_flag_bitsILi16EEENSV_INS5_IJNSA_ILi8EEESI_EEENS5_IJSI_SD_EEEEEEEvNS4_8identityES13_S1D_vS1E_EENS_8epilogue10collective6detail29Sm90TmaWarpSpecializedAdapterINS1H_15DefaultEpilogueISK_SL_SL_NS1G_6thread17LinearCombinationISK_Li1EffLNS1L_9ScaleType4KindE0ELNS_15FloatRoundStyleE2ESK_EENS1_15EpilogueDefaultEEEEEvvEEEEvNT_6ParamsE)
        /*0008*/ 	.word	0x000000a8


	//----- nvinfo : EIATTR_FRAME_SIZE
	.align		4
.L_15:
        /*000c*/ 	.byte	0x04, 0x11
        /*000e*/ 	.short	(.L_17 - .L_16)
	.align		4
.L_16:
        /*0010*/ 	.word	index@(_ZN7cutlass13device_kernelINS_4gemm6kernel13GemmUniversalIN4cute5tupleIJiiiiEEENS1_10collective13CollectiveMmaINS1_34MainloopSm90TmaGmmaWarpSpecializedILi5ENS5_IJNS4_1CILi2EEENSA_ILi4EEENSA_ILi1EEEEEENS1_35KernelTmaWarpSpecializedCooperativeEEENS5_IJNSA_ILi128EEESH_NSA_ILi64EEEEEENS_6half_tENS5_IJlSD_lEEESK_SL_NS4_8TiledMMAINS4_8MMA_AtomIJNS4_4SM904GMMA26MMA_64x128x16_F32F16F16_SSILNSP_5MajorE0ELSR_0ELNSP_7ScaleInE1ELSS_1EEEEEENS4_6LayoutINS5_IJSB_SD_SD_EEENS5_IJSD_NSA_ILi0EEESX_EEEEENS5_IJNS4_10UnderscoreES10_S10_EEEEENS4_23SM90_TMA_LOAD_MULTICASTENS4_14ComposedLayoutINS4_7SwizzleILi3ELi4ELi3EEENS4_18smem_ptr_flag_bitsILi16EEENSV_INS5_IJNSA_ILi8EEESI_EEENS5_IJSI_SD_EEEEEEEvNS4_8identityES13_S1D_vS1E_EENS_8epilogue10collective6detail29Sm90TmaWarpSpecializedAdapterINS1H_15DefaultEpilogueISK_SL_SL_NS1G_6thread17LinearCombinationISK_Li1EffLNS1L_9ScaleType4KindE0ELNS_15FloatRoundStyleE2ESK_EENS1_15EpilogueDefaultEEEEEvvEEEEvNT_6ParamsE)
        /*0014*/ 	.word	0x00000000


	//----- nvinfo : EIATTR_MIN_STACK_SIZE
	.align		4
.L_17:
        /*0018*/ 	.byte	0x04, 0x12
        /*001a*/ 	.short	(.L_19 - .L_18)
	.align		4
.L_18:
        /*001c*/ 	.word	index@(_ZN7cutlass13device_kernelINS_4gemm6kernel13GemmUniversalIN4cute5tupleIJiiiiEEENS1_10collective13CollectiveMmaINS1_34MainloopSm90TmaGmmaWarpSpecializedILi5ENS5_IJNS4_1CILi2EEENSA_ILi4EEENSA_ILi1EEEEEENS1_35KernelTmaWarpSpecializedCooperativeEEENS5_IJNSA_ILi128EEESH_NSA_ILi64EEEEEENS_6half_tENS5_IJlSD_lEEESK_SL_NS4_8TiledMMAINS4_8MMA_AtomIJNS4_4SM904GMMA26MMA_64x128x16_F32F16F16_SSILNSP_5MajorE0ELSR_0ELNSP_7ScaleInE1ELSS_1EEEEEENS4_6LayoutINS5_IJSB_SD_SD_EEENS5_IJSD_NSA_ILi0EEESX_EEEEENS5_IJNS4_10UnderscoreES10_S10_EEEEENS4_23SM90_TMA_LOAD_MULTICASTENS4_14ComposedLayoutINS4_7SwizzleILi3ELi4ELi3EEENS4_18smem_ptr_flag_bitsILi16EEENSV_INS5_IJNSA_ILi8EEESI_EEENS5_IJSI_SD_EEEEEEEvNS4_8identityES13_S1D_vS1E_EENS_8epilogue10collective6detail29Sm90TmaWarpSpecializedAdapterINS1H_15DefaultEpilogueISK_SL_SL_NS1G_6thread17LinearCombinationISK_Li1EffLNS1L_9ScaleType4KindE0ELNS_15FloatRoundStyleE2ESK_EENS1_15EpilogueDefaultEEEEEvvEEEEvNT_6ParamsE)
        /*0020*/ 	.word	0x00000000
.L_19:


//--------------------- .nv.compat                --------------------------
	.section	.nv.compat,"",@"SHT_CUDA_COMPAT_INFO"
	.align	4
        /*0000*/ 	.byte	0x02, 0x09, 0x01, 0x00, 0x02, 0x02, 0x04, 0x00, 0x02, 0x05, 0x05, 0x00, 0x03, 0x07, 0x01, 0x01
        /*0010*/ 	.byte	0x02, 0x03, 0x01, 0x00, 0x02, 0x06, 0x01, 0x00, 0x04, 0x0b, 0x08, 0x00, 0x00, 0x00, 0x00, 0x00
        /*0020*/ 	.byte	0x00, 0x00, 0x00, 0x00


//--------------------- .nv.info._ZN7cutlass13device_kernelINS_4gemm6kernel13GemmUniversalIN4cute5tupleIJiiiiEEENS1_10collective13CollectiveMmaINS1_34MainloopSm90TmaGmmaWarpSpecializedILi5ENS5_IJNS4_1CILi2EEENSA_ILi4EEENSA_ILi1EEEEEENS1_35KernelTmaWarpSpecializedCooperativeEEENS5_IJNSA_ILi128EEESH_NSA_ILi64EEEEEENS_6half_tENS5_IJlSD_lEEESK_SL_NS4_8TiledMMAINS4_8MMA_AtomIJNS4_4SM904GMMA26MMA_64x128x16_F32F16F16_SSILNSP_5MajorE0ELSR_0ELNSP_7ScaleInE1ELSS_1EEEEEENS4_6LayoutINS5_IJSB_SD_SD_EEENS5_IJSD_NSA_ILi0EEESX_EEEEENS5_IJNS4_10UnderscoreES10_S10_EEEEENS4_23SM90_TMA_LOAD_MULTICASTENS4_14ComposedLayoutINS4_7SwizzleILi3ELi4ELi3EEENS4_18smem_ptr_flag_bitsILi16EEENSV_INS5_IJNSA_ILi8EEESI_EEENS5_IJSI_SD_EEEEEEEvNS4_8identityES13_S1D_vS1E_EENS_8epilogue10collective6detail29Sm90TmaWarpSpecializedAdapterINS1H_15DefaultEpilogueISK_SL_SL_NS1G_6thread17LinearCombinationISK_Li1EffLNS1L_9ScaleType4KindE0ELNS_15FloatRoundStyleE2ESK_EENS1_15EpilogueDefaultEEEEEvvEEEEvNT_6ParamsE --------------------------
	.section	.nv.info._ZN7cutlass13device_kernelINS_4gemm6kernel13GemmUniversalIN4cute5tupleIJiiiiEEENS1_10collective13CollectiveMmaINS1_34MainloopSm90TmaGmmaWarpSpecializedILi5ENS5_IJNS4_1CILi2EEENSA_ILi4EEENSA_ILi1EEEEEENS1_35KernelTmaWarpSpecializedCooperativeEEENS5_IJNSA_ILi128EEESH_NSA_ILi64EEEEEENS_6half_tENS5_IJlSD_lEEESK_SL_NS4_8TiledMMAINS4_8MMA_AtomIJNS4_4SM904GMMA26MMA_64x128x16_F32F16F16_SSILNSP_5MajorE0ELSR_0ELNSP_7ScaleInE1ELSS_1EEEEEENS4_6LayoutINS5_IJSB_SD_SD_EEENS5_IJSD_NSA_ILi0EEESX_EEEEENS5_IJNS4_10UnderscoreES10_S10_EEEEENS4_23SM90_TMA_LOAD_MULTICASTENS4_14ComposedLayoutINS4_7SwizzleILi3ELi4ELi3EEENS4_18smem_ptr_flag_bitsILi16EEENSV_INS5_IJNSA_ILi8EEESI_EEENS5_IJSI_SD_EEEEEEEvNS4_8identityES13_S1D_vS1E_EENS_8epilogue10collective6detail29Sm90TmaWarpSpecializedAdapterINS1H_15DefaultEpilogueISK_SL_SL_NS1G_6thread17LinearCombinationISK_Li1EffLNS1L_9ScaleType4KindE0ELNS_15FloatRoundStyleE2ESK_EENS1_15EpilogueDefaultEEEEEvvEEEEvNT_6ParamsE,"",@"SHT_CUDA_INFO"
	.sectionflags	@""
	.align	4


	//----- nvinfo : EIATTR_CUDA_API_VERSION
	.align		4
        /*0000*/ 	.byte	0x04, 0x37
        /*0002*/ 	.short	(.L_21 - .L_20)
.L_20:
        /*0004*/ 	.word	0x00000082


	//----- nvinfo : EIATTR_KPARAM_INFO
	.align		4
.L_21:
        /*0008*/ 	.byte	0x04, 0x17
        /*000a*/ 	.short	(.L_23 - .L_22)
.L_22:
        /*000c*/ 	.word	0x00000000
        /*0010*/ 	.short	0x0000
        /*0012*/ 	.short	0x0070
        /*0014*/ 	.byte	0x00, 0xf0, 0x01, 0x10


	//----- nvinfo : EIATTR_SPARSE_MMA_MASK
	.align		4
.L_23:
        /*0018*/ 	.byte	0x03, 0x50
        /*001a*/ 	.short	0x0000


	//----- nvinfo : EIATTR_MAXREG_COUNT
	.align		4
        /*001c*/ 	.byte	0x03, 0x1b
        /*001e*/ 	.short	0x00a8


	//----- nvinfo : EIATTR_NUM_BARRIERS
	.align		4
        /*0020*/ 	.byte	0x02, 0x4c
        /*0022*/ 	.byte	0x01
	.zero		1


	//----- nvinfo : EIATTR_EXTERNS
	.align		4
        /*0024*/ 	.byte	0x04, 0x0f
        /*0026*/ 	.short	(.L_25 - .L_24)


	//   ....[0]....
	.align		4
.L_24:
        /*0028*/ 	.word	index@(__assertfail)


	//----- nvinfo : EIATTR_MERCURY_ISA_VERSION
	.align		4
.L_25:
        /*002c*/ 	.byte	0x03, 0x5f
        /*002e*/ 	.short	0x0101


	//----- nvinfo : EIATTR_INT_WARP_WIDE_INSTR_OFFSETS
	.align		4
        /*0030*/ 	.byte	0x04, 0x31
        /*0032*/ 	.short	(.L_27 - .L_26)


	//   ....[0]....
.L_26:
        /*0034*/ 	.word	0x000004a0


	//   ....[1]....
        /*0038*/ 	.word	0x000004d0


	//   ....[2]....
        /*003c*/ 	.word	0x00000670


	//   ....[3]....
        /*0040*/ 	.word	0x00001f20


	//----- nvinfo : EIATTR_COOP_GROUP_MASK_REGIDS
	.align		4
.L_27:
        /*0044*/ 	.byte	0x04, 0x29
        /*0046*/ 	.short	(.L_29 - .L_28)


	//   ....[0]....
.L_28:
        /*0048*/ 	.word	0xffffffff


	//   ....[1]....
        /*004c*/ 	.word	0xffffffff


	//   ....[2]....
        /*0050*/ 	.word	0xffffffff


	//   ....[3]....
        /*0054*/ 	.word	0xffffffff


	//   ....[4]....
        /*0058*/ 	.word	0xffffffff


	//   ....[5]....
        /*005c*/ 	.word	0xffffffff


	//----- nvinfo : EIATTR_COOP_GROUP_INSTR_OFFSETS
	.align		4
.L_29:
        /*0060*/ 	.byte	0x04, 0x28
        /*0062*/ 	.short	(.L_31 - .L_30)


	//   ....[0]....
.L_30:
        /*0064*/ 	.word	0x00000060


	//   ....[1]....
        /*0068*/ 	.word	0x00000070


	//   ....[2]....
        /*006c*/ 	.word	0x00000130


	//   ....[3]....
        /*0070*/ 	.word	0x000002f0


	//   ....[4]....
        /*0074*/ 	.word	0x00000820


	//   ....[5]....
        /*0078*/ 	.word	0x000014a0


	//----- nvinfo : EIATTR_REG_RECONFIG
	.align		4
.L_31:
        /*007c*/ 	.byte	0x01, 0x54
	.zero		2


	//----- nvinfo : EIATTR_SYSCALL_OFFSETS
	.align		4
        /*0080*/ 	.byte	0x04, 0x46
        /*0082*/ 	.short	(.L_33 - .L_32)


	//   ....[0]....
.L_32:
        /*0084*/ 	.word	0x00001690


	//----- nvinfo : EIATTR_MBARRIER_INSTR_OFFSETS
	.align		4
.L_33:
        /*0088*/ 	.byte	0x04, 0x39
        /*008a*/ 	.short	(.L_35 - .L_34)


	//   ....[0]....
.L_34:
        /*008c*/ 	.word	0x00000230
        /*0090*/ 	.word	0x000000ff
        /*0094*/ 	.word	0x00000000
        /*0098*/ 	.short	0x0100
        /*009a*/ 	.byte	0x08
	.zero		1


	//   ....[1]....
        /*009c*/ 	.word	0x00000240
        /*00a0*/ 	.word	0x000000ff
        /*00a4*/ 	.word	0x00000028
        /*00a8*/ 	.short	0x0100
        /*00aa*/ 	.byte	0x08
	.zero		1


	//   ....[2]....
        /*00ac*/ 	.word	0x00000250
        /*00b0*/ 	.word	0x000000ff
        /*00b4*/ 	.word	0x00000008
        /*00b8*/ 	.short	0x0100
        /*00ba*/ 	.byte	0x08
	.zero		1


	//   ....[3]....
        /*00bc*/ 	.word	0x00000260
        /*00c0*/ 	.word	0x000000ff
        /*00c4*/ 	.word	0x00000030
        /*00c8*/ 	.short	0x0100
        /*00ca*/ 	.byte	0x08
	.zero		1


	//   ....[4]....
        /*00cc*/ 	.word	0x00000270
        /*00d0*/ 	.word	0x000000ff
        /*00d4*/ 	.word	0x00000010
        /*00d8*/ 	.short	0x0100
        /*00da*/ 	.byte	0x08
	.zero		1


	//   ....[5]....
        /*00dc*/ 	.word	0x00000280
        /*00e0*/ 	.word	0x000000ff
        /*00e4*/ 	.word	0x00000038
        /*00e8*/ 	.short	0x0100
        /*00ea*/ 	.byte	0x08
	.zero		1


	//   ....[6]....
        /*00ec*/ 	.word	0x00000290
        /*00f0*/ 	.word	0x000000ff
        /*00f4*/ 	.word	0x00000018
        /*00f8*/ 	.short	0x0100
        /*00fa*/ 	.byte	0x08
	.zero		1


	//   ....[7]....
        /*00fc*/ 	.word	0x000002a0
        /*0100*/ 	.word	0x000000ff
        /*0104*/ 	.word	0x00000040
        /*0108*/ 	.short	0x0100
        /*010a*/ 	.byte	0x08
	.zero		1


	//   ....[8]....
        /*010c*/ 	.word	0x000002b0
        /*0110*/ 	.word	0x000000ff
        /*0114*/ 	.word	0x00000020
        /*0118*/ 	.short	0x0100
        /*011a*/ 	.byte	0x08
	.zero		1


	//   ....[9]....
        /*011c*/ 	.word	0x000002c0
        /*0120*/ 	.word	0x000000ff
        /*0124*/ 	.word	0x00000048
        /*0128*/ 	.short	0x0100
        /*012a*/ 	.byte	0x08
	.zero		1


	//   ....[10]....
        /*012c*/ 	.word	0x00000700
        /*0130*/ 	.word	0x000000ff
        /*0134*/ 	.word	0x00000060
        /*0138*/ 	.short	0x0100
        /*013a*/ 	.byte	0x06
	.zero		1


	//   ....[11]....
        /*013c*/ 	.word	0x000007a0
        /*0140*/ 	.word	0x000000ff
        /*0144*/ 	.word	0x00000068
        /*0148*/ 	.short	0x0100
        /*014a*/ 	.byte	0x06
	.zero		1


	//   ....[12]....
        /*014c*/ 	.word	0x00001750
        /*0150*/ 	.word	0x00000003
        /*0154*/ 	.word	0x00000000
        /*0158*/ 	.short	0x010a
        /*015a*/ 	.byte	0x3f
	.zero		1


	//   ....[13]....
        /*015c*/ 	.word	0x000017b0
        /*0160*/ 	.word	0x00000003
        /*0164*/ 	.word	0x00000000
        /*0168*/ 	.short	0x010a
        /*016a*/ 	.byte	0x3f
	.zero		1


	//   ....[14]....
        /*016c*/ 	.word	0x00001b30
        /*0170*/ 	.word	0x00000005
        /*0174*/ 	.word	0x00000000
        /*0178*/ 	.short	0x010a
        /*017a*/ 	.byte	0x3f
	.zero		1


	//   ....[15]....
        /*017c*/ 	.word	0x00001b70
        /*0180*/ 	.word	0x00000005
        /*0184*/ 	.word	0x00000000
        /*0188*/ 	.short	0x010a
        /*018a*/ 	.byte	0x3f
	.zero		1


	//   ....[16]....
        /*018c*/ 	.word	0x00001dd0
        /*0190*/ 	.word	0x00000004
        /*0194*/ 	.word	0x00000000
        /*0198*/ 	.short	0x0101
        /*019a*/ 	.byte	0x3f
	.zero		1


	//   ....[17]....
        /*019c*/ 	.word	0x00001fc0
        /*01a0*/ 	.word	0x00000000
        /*01a4*/ 	.word	0x00000000
        /*01a8*/ 	.short	0x0101
        /*01aa*/ 	.byte	0x3f
	.zero		1


	//   ....[18]....
        /*01ac*/ 	.word	0x000071b0
        /*01b0*/ 	.word	0x00000015
        /*01b4*/ 	.word	0x00000028
        /*01b8*/ 	.short	0x010a
        /*01ba*/ 	.byte	0x3f
	.zero		1


	//   ....[19]....
        /*01bc*/ 	.word	0x00007580
        /*01c0*/ 	.word	0x00000006
        /*01c4*/ 	.word	0x00000068
        /*01c8*/ 	.short	0x0101
        /*01ca*/ 	.byte	0x3f
	.zero		1


	//   ....[20]....
        /*01cc*/ 	.word	0x00007cb0
        /*01d0*/ 	.word	0x00000007
        /*01d4*/ 	.word	0x00000000
        /*01d8*/ 	.short	0x010a
        /*01da*/ 	.byte	0x3f
	.zero		1


	//   ....[21]....
        /*01dc*/ 	.word	0x00007d30
        /*01e0*/ 	.word	0x00000008
        /*01e4*/ 	.word	0x00000000
        /*01e8*/ 	.short	0x010a
        /*01ea*/ 	.byte	0x3f
	.zero		1


	//   ....[22]....
        /*01ec*/ 	.word	0x00007dc0
        /*01f0*/ 	.word	0x00000009
        /*01f4*/ 	.word	0x00000000
        /*01f8*/ 	.short	0x010a
        /*01fa*/ 	.byte	0x3f
	.zero		1


	//   ....[23]....
        /*01fc*/ 	.word	0x00007e50
        /*0200*/ 	.word	0x00000006
        /*0204*/ 	.word	0x00000000
        /*0208*/ 	.short	0x010a
        /*020a*/ 	.byte	0x3f
	.zero		1


	//   ....[24]....
        /*020c*/ 	.word	0x00007ee0
        /*0210*/ 	.word	0x00000003
        /*0214*/ 	.word	0x00000000
        /*0218*/ 	.short	0x010a
        /*021a*/ 	.byte	0x3f
	.zero		1


	//   ....[25]....
        /*021c*/ 	.word	0x00007f40
        /*0220*/ 	.word	0x00000003
        /*0224*/ 	.word	0x00000000
        /*0228*/ 	.short	0x010a
        /*022a*/ 	.byte	0x3f
	.zero		1


	//   ....[26]....
        /*022c*/ 	.word	0x00007f90
        /*0230*/ 	.word	0x00000005
        /*0234*/ 	.word	0x00000000
        /*0238*/ 	.short	0x010a
        /*023a*/ 	.byte	0x3f
	.zero		1


	//   ....[27]....
        /*023c*/ 	.word	0x00008060
        /*0240*/ 	.word	0x00000015
        /*0244*/ 	.word	0x00000028
        /*0248*/ 	.short	0x010a
        /*024a*/ 	.byte	0x3f
	.zero		1


	//   ....[28]....
        /*024c*/ 	.word	0x00008130
        /*0250*/ 	.word	0x00000007
        /*0254*/ 	.word	0x00000000
        /*0258*/ 	.short	0x010a
        /*025a*/ 	.byte	0x3f
	.zero		1


	//   ....[29]....
        /*025c*/ 	.word	0x00008180
        /*0260*/ 	.word	0x00000008
        /*0264*/ 	.word	0x00000000
        /*0268*/ 	.short	0x010a
        /*026a*/ 	.byte	0x3f
	.zero		1


	//   ....[30]....
        /*026c*/ 	.word	0x000081d0
        /*0270*/ 	.word	0x00000009
        /*0274*/ 	.word	0x00000000
        /*0278*/ 	.short	0x010a
        /*027a*/ 	.byte	0x3f
	.zero		1


	//   ....[31]....
        /*027c*/ 	.word	0x00008220
        /*0280*/ 	.word	0x00000006
        /*0284*/ 	.word	0x00000000
        /*0288*/ 	.short	0x010a
        /*028a*/ 	.byte	0x3f
	.zero		1


	//----- nvinfo : EIATTR_NUM_MBARRIERS
	.align		4
.L_35:
        /*028c*/ 	.byte	0x03, 0x38
        /*028e*/ 	.short	0x000c


	//----- nvinfo : EIATTR_EXIT_INSTR_OFFSETS
	.align		4
        /*0290*/ 	.byte	0x04, 0x1c
        /*0292*/ 	.short	(.L_37 - .L_36)


	//   ....[0]....
.L_36:
        /*0294*/ 	.word	0x000009f0


	//   ....[1]....
        /*0298*/ 	.word	0x00001200


	//   ....[2]....
        /*029c*/ 	.word	0x00006870


	//   ....[3]....
        /*02a0*/ 	.word	0x00006dd0


	//   ....[4]....
        /*02a4*/ 	.word	0x00007f30


	//----- nvinfo : EIATTR_MAX_THREADS
	.align		4
.L_37:
        /*02a8*/ 	.byte	0x04, 0x05
        /*02aa*/ 	.short	(.L_39 - .L_38)
.L_38:
        /*02ac*/ 	.word	0x00000180
        /*02b0*/ 	.word	0x00000001
        /*02b4*/ 	.word	0x00000001


	//----- nvinfo : EIATTR_CRS_STACK_SIZE
	.align		4
.L_39:
        /*02b8*/ 	.byte	0x04, 0x1e
        /*02ba*/ 	.short	(.L_41 - .L_40)
.L_40:
        /*02bc*/ 	.word	0x00000000


	//----- nvinfo : EIATTR_CBANK_PARAM_SIZE
	.align		4
.L_41:
        /*02c0*/ 	.byte	0x03, 0x19
        /*02c2*/ 	.short	0x0470


	//----- nvinfo : EIATTR_PARAM_CBANK
	.align		4
        /*02c4*/ 	.byte	0x04, 0x0a
        /*02c6*/ 	.short	(.L_43 - .L_42)
	.align		4
.L_42:
        /*02c8*/ 	.word	index@(.nv.constant0._ZN7cutlass13device_kernelINS_4gemm6kernel13GemmUniversalIN4cute5tupleIJiiiiEEENS1_10collective13CollectiveMmaINS1_34MainloopSm90TmaGmmaWarpSpecializedILi5ENS5_IJNS4_1CILi2EEENSA_ILi4EEENSA_ILi1EEEEEENS1_35KernelTmaWarpSpecializedCooperativeEEENS5_IJNSA_ILi128EEESH_NSA_ILi64EEEEEENS_6half_tENS5_IJlSD_lEEESK_SL_NS4_8TiledMMAINS4_8MMA_AtomIJNS4_4SM904GMMA26MMA_64x128x16_F32F16F16_SSILNSP_5MajorE0ELSR_0ELNSP_7ScaleInE1ELSS_1EEEEEENS4_6LayoutINS5_IJSB_SD_SD_EEENS5_IJSD_NSA_ILi0EEESX_EEEEENS5_IJNS4_10UnderscoreES10_S10_EEEEENS4_23SM90_TMA_LOAD_MULTICASTENS4_14ComposedLayoutINS4_7SwizzleILi3ELi4ELi3EEENS4_18smem_ptr_flag_bitsILi16EEENSV_INS5_IJNSA_ILi8EEESI_EEENS5_IJSI_SD_EEEEEEEvNS4_8identityES13_S1D_vS1E_EENS_8epilogue10collective6detail29Sm90TmaWarpSpecializedAdapterINS1H_15DefaultEpilogueISK_SL_SL_NS1G_6thread17LinearCombinationISK_Li1EffLNS1L_9ScaleType4KindE0ELNS_15FloatRoundStyleE2ESK_EENS1_15EpilogueDefaultEEEEEvvEEEEvNT_6ParamsE)
        /*02cc*/ 	.short	0x0210
        /*02ce*/ 	.short	0x0470


	//----- nvinfo : EIATTR_SW_WAR
	.align		4
.L_43:
        /*02d0*/ 	.byte	0x04, 0x36
        /*02d2*/ 	.short	(.L_45 - .L_44)
.L_44:
        /*02d4*/ 	.word	0x00000008
.L_45:


//--------------------- .nv.callgraph             --------------------------
	.section	.nv.callgraph,"",@"SHT_CUDA_CALLGRAPH"
	.align	4
	.sectionentsize	8
	.align		4
        /*0000*/ 	.word	0x00000000
	.align		4
        /*0004*/ 	.word	0xffffffff
	.align		4
        /*0008*/ 	.word	index@(_ZN7cutlass13device_kernelINS_4gemm6kernel13GemmUniversalIN4cute5tupleIJiiiiEEENS1_10collective13CollectiveMmaINS1_34MainloopSm90TmaGmmaWarpSpecializedILi5ENS5_IJNS4_1CILi2EEENSA_ILi4EEENSA_ILi1EEEEEENS1_35KernelTmaWarpSpecializedCooperativeEEENS5_IJNSA_ILi128EEESH_NSA_ILi64EEEEEENS_6half_tENS5_IJlSD_lEEESK_SL_NS4_8TiledMMAINS4_8MMA_AtomIJNS4_4SM904GMMA26MMA_64x128x16_F32F16F16_SSILNSP_5MajorE0ELSR_0ELNSP_7ScaleInE1ELSS_1EEEEEENS4_6LayoutINS5_IJSB_SD_SD_EEENS5_IJSD_NSA_ILi0EEESX_EEEEENS5_IJNS4_10UnderscoreES10_S10_EEEEENS4_23SM90_TMA_LOAD_MULTICASTENS4_14ComposedLayoutINS4_7SwizzleILi3ELi4ELi3EEENS4_18smem_ptr_flag_bitsILi16EEENSV_INS5_IJNSA_ILi8EEESI_EEENS5_IJSI_SD_EEEEEEEvNS4_8identityES13_S1D_vS1E_EENS_8epilogue10collective6detail29Sm90TmaWarpSpecializedAdapterINS1H_15DefaultEpilogueISK_SL_SL_NS1G_6thread17LinearCombinationISK_Li1EffLNS1L_9ScaleType4KindE0ELNS_15FloatRoundStyleE2ESK_EENS1_15EpilogueDefaultEEEEEvvEEEEvNT_6ParamsE)
	.align		4
        /*000c*/ 	.word	index@(__assertfail)
	.align		4
        /*0010*/ 	.word	0x00000000
	.align		4
        /*0014*/ 	.word	0xfffffffe
	.align		4
        /*0018*/ 	.word	0x00000000
	.align		4
        /*001c*/ 	.word	0xfffffffd
	.align		4
        /*0020*/ 	.word	0x00000000
	.align		4
        /*0024*/ 	.word	0xfffffffc


//--------------------- .nv.constant4             --------------------------
	.section	.nv.constant4,"a",@progbits
	.align	8
	.align		8
.nv.constant4:
        /*0000*/ 	.dword	__assertfail
	.align		8
        /*0008*/ 	.dword	__unnamed_1
	.align		8
        /*0010*/ 	.dword	_ZN40_INTERNAL_4564cd52_4_k_cu_ed9b1a4c_269654cuda3std3__45__cpo5beginE
	.align		8
        /*0018*/ 	.dword	_ZN40_INTERNAL_4564cd52_4_k_cu_ed9b1a4c_269654cuda3std3__45__cpo3endE
	.align		8
        /*0020*/ 	.dword	_ZN40_INTERNAL_4564cd52_4_k_cu_ed9b1a4c_269654cuda3std3__45__cpo6cbeginE
	.align		8
        /*0028*/ 	.dword	_ZN40_INTERNAL_4564cd52_4_k_cu_ed9b1a4c_269654cuda3std3__45__cpo4cendE
	.align		8
        /*0030*/ 	.dword	_ZN40_INTERNAL_4564cd52_4_k_cu_ed9b1a4c_269654cuda3std3__442_GLOBAL__N__4564cd52_4_k_cu_ed9b1a4c_269656ignoreE
	.align		8
        /*0038*/ 	.dword	_ZN40_INTERNAL_4564cd52_4_k_cu_ed9b1a4c_269654cuda3std3__419piecewise_constructE
	.align		8
        /*0040*/ 	.dword	_ZN40_INTERNAL_4564cd52_4_k_cu_ed9b1a4c_269654cuda3std3__48in_placeE
	.align		8
        /*0048*/ 	.dword	_ZN40_INTERNAL_4564cd52_4_k_cu_ed9b1a4c_269654cuda3std6ranges3__45__cpo4swapE
	.align		8
        /*0050*/ 	.dword	_ZN40_INTERNAL_4564cd52_4_k_cu_ed9b1a4c_269654cuda3std6ranges3__45__cpo9iter_moveE
	.align		8
        /*0058*/ 	.dword	_ZN40_INTERNAL_4564cd52_4_k_cu_ed9b1a4c_269654cute7productE
	.align		8
        /*0060*/ 	.dword	_ZN40_INTERNAL_4564cd52_4_k_cu_ed9b1a4c_269654cute1_E
	.align		8
        /*0068*/ 	.dword	$str$22
	.align		8
        /*0070*/ 	.dword	$str$23


//--------------------- .text._ZN7cutlass13device_kernelINS_4gemm6kernel13GemmUniversalIN4cute5tupleIJiiiiEEENS1_10collective13CollectiveMmaINS1_34MainloopSm90TmaGmmaWarpSpecializedILi5ENS5_IJNS4_1CILi2EEENSA_ILi4EEENSA_ILi1EEEEEENS1_35KernelTmaWarpSpecializedCooperativeEEENS5_IJNSA_ILi128EEESH_NSA_ILi64EEEEEENS_6half_tENS5_IJlSD_lEEESK_SL_NS4_8TiledMMAINS4_8MMA_AtomIJNS4_4SM904GMMA26MMA_64x128x16_F32F16F16_SSILNSP_5MajorE0ELSR_0ELNSP_7ScaleInE1ELSS_1EEEEEENS4_6LayoutINS5_IJSB_SD_SD_EEENS5_IJSD_NSA_ILi0EEESX_EEEEENS5_IJNS4_10UnderscoreES10_S10_EEEEENS4_23SM90_TMA_LOAD_MULTICASTENS4_14ComposedLayoutINS4_7SwizzleILi3ELi4ELi3EEENS4_18smem_ptr_flag_bitsILi16EEENSV_INS5_IJNSA_ILi8EEESI_EEENS5_IJSI_SD_EEEEEEEvNS4_8identityES13_S1D_vS1E_EENS_8epilogue10collective6detail29Sm90TmaWarpSpecializedAdapterINS1H_15DefaultEpilogueISK_SL_SL_NS1G_6thread17LinearCombinationISK_Li1EffLNS1L_9ScaleType4KindE0ELNS_15FloatRoundStyleE2ESK_EENS1_15EpilogueDefaultEEEEEvvEEEEvNT_6ParamsE --------------------------
	.section	.text._ZN7cutlass13device_kernelINS_4gemm6kernel13GemmUniversalIN4cute5tupleIJiiiiEEENS1_10collective13CollectiveMmaINS1_34MainloopSm90TmaGmmaWarpSpecializedILi5ENS5_IJNS4_1CILi2EEENSA_ILi4EEENSA_ILi1EEEEEENS1_35KernelTmaWarpSpecializedCooperativeEEENS5_IJNSA_ILi128EEESH_NSA_ILi64EEEEEENS_6half_tENS5_IJlSD_lEEESK_SL_NS4_8TiledMMAINS4_8MMA_AtomIJNS4_4SM904GMMA26MMA_64x128x16_F32F16F16_SSILNSP_5MajorE0ELSR_0ELNSP_7ScaleInE1ELSS_1EEEEEENS4_6LayoutINS5_IJSB_SD_SD_EEENS5_IJSD_NSA_ILi0EEESX_EEEEENS5_IJNS4_10UnderscoreES10_S10_EEEEENS4_23SM90_TMA_LOAD_MULTICASTENS4_14ComposedLayoutINS4_7SwizzleILi3ELi4ELi3EEENS4_18smem_ptr_flag_bitsILi16EEENSV_INS5_IJNSA_ILi8EEESI_EEENS5_IJSI_SD_EEEEEEEvNS4_8identityES13_S1D_vS1E_EENS_8epilogue10collective6detail29Sm90TmaWarpSpecializedAdapterINS1H_15DefaultEpilogueISK_SL_SL_NS1G_6thread17LinearCombinationISK_Li1EffLNS1L_9ScaleType4KindE0ELNS_15FloatRoundStyleE2ESK_EENS1_15EpilogueDefaultEEEEEvvEEEEvNT_6ParamsE,"ax",@progbits
	.align	128
.text._ZN7cutlass13device_kernelINS_4gemm6kernel13GemmUniversalIN4cute5tupleIJiiiiEEENS1_10collective13CollectiveMmaINS1_34MainloopSm90TmaGmmaWarpSpecializedILi5ENS5_IJNS4_1CILi2EEENSA_ILi4EEENSA_ILi1EEEEEENS1_35KernelTmaWarpSpecializedCooperativeEEENS5_IJNSA_ILi128EEESH_NSA_ILi64EEEEEENS_6half_tENS5_IJlSD_lEEESK_SL_NS4_8TiledMMAINS4_8MMA_AtomIJNS4_4SM904GMMA26MMA_64x128x16_F32F16F16_SSILNSP_5MajorE0ELSR_0ELNSP_7ScaleInE1ELSS_1EEEEEENS4_6LayoutINS5_IJSB_SD_SD_EEENS5_IJSD_NSA_ILi0EEESX_EEEEENS5_IJNS4_10UnderscoreES10_S10_EEEEENS4_23SM90_TMA_LOAD_MULTICASTENS4_14ComposedLayoutINS4_7SwizzleILi3ELi4ELi3EEENS4_18smem_ptr_flag_bitsILi16EEENSV_INS5_IJNSA_ILi8EEESI_EEENS5_IJSI_SD_EEEEEEEvNS4_8identityES13_S1D_vS1E_EENS_8epilogue10collective6detail29Sm90TmaWarpSpecializedAdapterINS1H_15DefaultEpilogueISK_SL_SL_NS1G_6thread17LinearCombinationISK_Li1EffLNS1L_9ScaleType4KindE0ELNS_15FloatRoundStyleE2ESK_EENS1_15EpilogueDefaultEEEEEvvEEEEvNT_6ParamsE:
        .type           _ZN7cutlass13device_kernelINS_4gemm6kernel13GemmUniversalIN4cute5tupleIJiiiiEEENS1_10collective13CollectiveMmaINS1_34MainloopSm90TmaGmmaWarpSpecializedILi5ENS5_IJNS4_1CILi2EEENSA_ILi4EEENSA_ILi1EEEEEENS1_35KernelTmaWarpSpecializedCooperativeEEENS5_IJNSA_ILi128EEESH_NSA_ILi64EEEEEENS_6half_tENS5_IJlSD_lEEESK_SL_NS4_8TiledMMAINS4_8MMA_AtomIJNS4_4SM904GMMA26MMA_64x128x16_F32F16F16_SSILNSP_5MajorE0ELSR_0ELNSP_7ScaleInE1ELSS_1EEEEEENS4_6LayoutINS5_IJSB_SD_SD_EEENS5_IJSD_NSA_ILi0EEESX_EEEEENS5_IJNS4_10UnderscoreES10_S10_EEEEENS4_23SM90_TMA_LOAD_MULTICASTENS4_14ComposedLayoutINS4_7SwizzleILi3ELi4ELi3EEENS4_18smem_ptr_flag_bitsILi16EEENSV_INS5_IJNSA_ILi8EEESI_EEENS5_IJSI_SD_EEEEEEEvNS4_8identityES13_S1D_vS1E_EENS_8epilogue10collective6detail29Sm90TmaWarpSpecializedAdapterINS1H_15DefaultEpilogueISK_SL_SL_NS1G_6thread17LinearCombinationISK_Li1EffLNS1L_9ScaleType4KindE0ELNS_15FloatRoundStyleE2ESK_EENS1_15EpilogueDefaultEEEEEvvEEEEvNT_6ParamsE,@function
        .size           _ZN7cutlass13device_kernelINS_4gemm6kernel13GemmUniversalIN4cute5tupleIJiiiiEEENS1_10collective13CollectiveMmaINS1_34MainloopSm90TmaGmmaWarpSpecializedILi5ENS5_IJNS4_1CILi2EEENSA_ILi4EEENSA_ILi1EEEEEENS1_35KernelTmaWarpSpecializedCooperativeEEENS5_IJNSA_ILi128EEESH_NSA_ILi64EEEEEENS_6half_tENS5_IJlSD_lEEESK_SL_NS4_8TiledMMAINS4_8MMA_AtomIJNS4_4SM904GMMA26MMA_64x128x16_F32F16F16_SSILNSP_5MajorE0ELSR_0ELNSP_7ScaleInE1ELSS_1EEEEEENS4_6LayoutINS5_IJSB_SD_SD_EEENS5_IJSD_NSA_ILi0EEESX_EEEEENS5_IJNS4_10UnderscoreES10_S10_EEEEENS4_23SM90_TMA_LOAD_MULTICASTENS4_14ComposedLayoutINS4_7SwizzleILi3ELi4ELi3EEENS4_18smem_ptr_flag_bitsILi16EEENSV_INS5_IJNSA_ILi8EEESI_EEENS5_IJSI_SD_EEEEEEEvNS4_8identityES13_S1D_vS1E_EENS_8epilogue10collective6detail29Sm90TmaWarpSpecializedAdapterINS1H_15DefaultEpilogueISK_SL_SL_NS1G_6thread17LinearCombinationISK_Li1EffLNS1L_9ScaleType4KindE0ELNS_15FloatRoundStyleE2ESK_EENS1_15EpilogueDefaultEEEEEvvEEEEvNT_6ParamsE,(.L_x_199 - _ZN7cutlass13device_kernelINS_4gemm6kernel13GemmUniversalIN4cute5tupleIJiiiiEEENS1_10collective13CollectiveMmaINS1_34MainloopSm90TmaGmmaWarpSpecializedILi5ENS5_IJNS4_1CILi2EEENSA_ILi4EEENSA_ILi1EEEEEENS1_35KernelTmaWarpSpecializedCooperativeEEENS5_IJNSA_ILi128EEESH_NSA_ILi64EEEEEENS_6half_tENS5_IJlSD_lEEESK_SL_NS4_8TiledMMAINS4_8MMA_AtomIJNS4_4SM904GMMA26MMA_64x128x16_F32F16F16_SSILNSP_5MajorE0ELSR_0ELNSP_7ScaleInE1ELSS_1EEEEEENS4_6LayoutINS5_IJSB_SD_SD_EEENS5_IJSD_NSA_ILi0EEESX_EEEEENS5_IJNS4_10UnderscoreES10_S10_EEEEENS4_23SM90_TMA_LOAD_MULTICASTENS4_14ComposedLayoutINS4_7SwizzleILi3ELi4ELi3EEENS4_18smem_ptr_flag_bitsILi16EEENSV_INS5_IJNSA_ILi8EEESI_EEENS5_IJSI_SD_EEEEEEEvNS4_8identityES13_S1D_vS1E_EENS_8epilogue10collective6detail29Sm90TmaWarpSpecializedAdapterINS1H_15DefaultEpilogueISK_SL_SL_NS1G_6thread17LinearCombinationISK_Li1EffLNS1L_9ScaleType4KindE0ELNS_15FloatRoundStyleE2ESK_EENS1_15EpilogueDefaultEEEEEvvEEEEvNT_6ParamsE)
        .other          _ZN7cutlass13device_kernelINS_4gemm6kernel13GemmUniversalIN4cute5tupleIJiiiiEEENS1_10collective13CollectiveMmaINS1_34MainloopSm90TmaGmmaWarpSpecializedILi5ENS5_IJNS4_1CILi2EEENSA_ILi4EEENSA_ILi1EEEEEENS1_35KernelTmaWarpSpecializedCooperativeEEENS5_IJNSA_ILi128EEESH_NSA_ILi64EEEEEENS_6half_tENS5_IJlSD_lEEESK_SL_NS4_8TiledMMAINS4_8MMA_AtomIJNS4_4SM904GMMA26MMA_64x128x16_F32F16F16_SSILNSP_5MajorE0ELSR_0ELNSP_7ScaleInE1ELSS_1EEEEEENS4_6LayoutINS5_IJSB_SD_SD_EEENS5_IJSD_NSA_ILi0EEESX_EEEEENS5_IJNS4_10UnderscoreES10_S10_EEEEENS4_23SM90_TMA_LOAD_MULTICASTENS4_14ComposedLayoutINS4_7SwizzleILi3ELi4ELi3EEENS4_18smem_ptr_flag_bitsILi16EEENSV_INS5_IJNSA_ILi8EEESI_EEENS5_IJSI_SD_EEEEEEEvNS4_8identityES13_S1D_vS1E_EENS_8epilogue10collective6detail29Sm90TmaWarpSpecializedAdapterINS1H_15DefaultEpilogueISK_SL_SL_NS1G_6thread17LinearCombinationISK_Li1EffLNS1L_9ScaleType4KindE0ELNS_15FloatRoundStyleE2ESK_EENS1_15EpilogueDefaultEEEEEvvEEEEvNT_6ParamsE,@"STO_CUDA_ENTRY STV_DEFAULT"
_ZN7cutlass13device_kernelINS_4gemm6kernel13GemmUniversalIN4cute5tupleIJiiiiEEENS1_10collective13CollectiveMmaINS1_34MainloopSm90TmaGmmaWarpSpecializedILi5ENS5_IJNS4_1CILi2EEENSA_ILi4EEENSA_ILi1EEEEEENS1_35KernelTmaWarpSpecializedCooperativeEEENS5_IJNSA_ILi128EEESH_NSA_ILi64EEEEEENS_6half_tENS5_IJlSD_lEEESK_SL_NS4_8TiledMMAINS4_8MMA_AtomIJNS4_4SM904GMMA26MMA_64x128x16_F32F16F16_SSILNSP_5MajorE0ELSR_0ELNSP_7ScaleInE1ELSS_1EEEEEENS4_6LayoutINS5_IJSB_SD_SD_EEENS5_IJSD_NSA_ILi0EEESX_EEEEENS5_IJNS4_10UnderscoreES10_S10_EEEEENS4_23SM90_TMA_LOAD_MULTICASTENS4_14ComposedLayoutINS4_7SwizzleILi3ELi4ELi3EEENS4_18smem_ptr_flag_bitsILi16EEENSV_INS5_IJNSA_ILi8EEESI_EEENS5_IJSI_SD_EEEEEEEvNS4_8identityES13_S1D_vS1E_EENS_8epilogue10collective6detail29Sm90TmaWarpSpecializedAdapterINS1H_15DefaultEpilogueISK_SL_SL_NS1G_6thread17LinearCombinationISK_Li1EffLNS1L_9ScaleType4KindE0ELNS_15FloatRoundStyleE2ESK_EENS1_15EpilogueDefaultEEEEEvvEEEEvNT_6ParamsE:
[----:B------:R-:W0:Y:S01]  /*0000*/  LDC R1, c[0x0][0x28] ;  /* 0x00000a00ff017b82 */ /* 0x000e220000000800 */
[----:B------:R-:W1:Y:S01]  /*0010*/  S2R R95, SR_TID.X ;  /* 0x00000000005f7919 */ /* 0x000e620000002100 */
[----:B------:R-:W-:Y:S01]  /*0020*/  ELECT P0, URZ, PT ;  /* 0x00000000003f782f */ /* 0x000fe20003800000 */
[----:B------:R-:W-:Y:S01]  /*0030*/  BSSY B0, `(.L_x_0) ;  /* 0x000000f000007945 */ /* 0x000fe20003800000 */
[--C-:B-1----:R-:W-:Y:S02]  /*0040*/  SHF.R.U32.HI R0, RZ, 0x5, R95.reuse ;  /* 0x00000005ff007819 */ /* 0x102fe4000001165f */
[----:B------:R-:W-:-:S03]  /*0050*/  SHF.R.U32.HI R7, RZ, 0x7, R95 ;  /* 0x00000007ff077819 */ /* 0x000fc6000001165f */
[----:B------:R-:W1:Y:S04]  /*0060*/  SHFL.IDX PT, R3, R0, RZ, 0x1f ;  /* 0x00001fff00037589 */ /* 0x000e6800000e0000 */
[----:B------:R2:W3:Y:S01]  /*0070*/  SHFL.IDX PT, R2, R7, RZ, 0x1f ;  /* 0x00001fff07027589 */ /* 0x0004e200000e0000 */
[----:B-1----:R-:W-:-:S13]  /*0080*/  ISETP.NE.OR P0, PT, R3, RZ, !P0 ;  /* 0x000000ff0300720c */ /* 0x002fda0004705670 */
[----:B0-23--:R-:W-:Y:S05]  /*0090*/  @P0 BRA `(.L_x_1) ;  /* 0x0000000000200947 */ /* 0x00dfea0003800000 */
[----:B------:R-:W-:Y:S02]  /*00a0*/  ULDC.64 UR4, c[0x0][0x198] ;  /* 0x0000660000047ab9 */ /* 0x000fe40000000a00 */
[----:B------:R-:W-:Y:S02]  /*00b0*/  UIADD3 UR6, UP0, UR4, 0xf0, URZ ;  /* 0x000000f004067890 */ /* 0x000fe4000ff1e03f */
[----:B------:R-:W-:Y:S02]  /*00c0*/  UIADD3 UR4, UP1, UR4, 0x1f0, URZ ;  /* 0x000001f004047890 */ /* 0x000fe4000ff3e03f */
[----:B------:R-:W-:Y:S02]  /*00d0*/  UIADD3.X UR7, URZ, UR5, URZ, UP0, !UPT ;  /* 0x000000053f077290 */ /* 0x000fe400087fe43f */
[----:B------:R-:W-:-:S07]  /*00e0*/  UIADD3.X UR5, URZ, UR5, URZ, UP1, !UPT ;  /* 0x000000053f057290 */ /* 0x000fce0008ffe43f */
[----:B------:R0:W-:Y:S02]  /*00f0*/  UTMACCTL.PF [UR6] ;  /* 0x00000000060079b9 */ /* 0x0001e40008040000 */
[----:B------:R0:W-:Y:S02]  /*0100*/  UTMACCTL.PF [UR4] ;  /* 0x00000000040079b9 */ /* 0x0001e40008040000 */
[----:B0-----:R-:W-:Y:S01]  /*0110*/  NOP ;  /* 0x0000000000007918 */ /* 0x001fe20000000000 */
.L_x_1:
[----:B------:R-:W-:Y:S05]  /*0120*/  BSYNC B0 ;  /* 0x0000000000007941 */ /* 0x000fea0003800000 */
.L_x_0:
[----:B------:R-:W0:Y:S02]  /*0130*/  SHFL.IDX PT, R5, R0, RZ, 0x1f ;  /* 0x00001fff00057589 */ /* 0x000e2400000e0000 */
[----:B0-----:R-:W-:-:S13]  /*0140*/  ISETP.NE.AND P0, PT, R5, RZ, PT ;  /* 0x000000ff0500720c */ /* 0x001fda0003f05270 */
[----:B------:R-:W-:Y:S05]  /*0150*/  @P0 BRA `(.L_x_2) ;  /* 0x0000000000600947 */ /* 0x000fea0003800000 */
[----:B------:R-:W0:Y:S01]  /*0160*/  S2UR UR8, SR_CgaCtaId ;  /* 0x00000000000879c3 */ /* 0x000e220000008800 */
[----:B------:R-:W-:Y:S01]  /*0170*/  UMOV UR4, 0x400 ;  /* 0x0000040000047882 */ /* 0x000fe20000000000 */
[----:B------:R-:W-:Y:S01]  /*0180*/  UMOV UR5, 0x1 ;  /* 0x0000000100057882 */ /* 0x000fe20000000000 */
[----:B------:R-:W-:Y:S01]  /*0190*/  UMOV UR6, 0xa ;  /* 0x0000000a00067882 */ /* 0x000fe20000000000 */
[----:B------:R-:W-:Y:S01]  /*01a0*/  ELECT P0, URZ, PT ;  /* 0x00000000003f782f */ /* 0x000fe20003800000 */
[----:B------:R-:W-:-:S04]  /*01b0*/  UIADD3 UR6, -UR6, 0x100000, URZ ;  /* 0x0010000006067890 */ /* 0x000fc8000fffe13f */
[----:B------:R-:W-:Y:S02]  /*01c0*/  USHF.L.U32 UR7, UR6, 0xb, URZ ;  /* 0x0000000b06077899 */ /* 0x000fe4000800063f */
[----:B------:R-:W-:Y:S02]  /*01d0*/  USHF.L.U32 UR6, UR6, 0x1, URZ ;  /* 0x0000000106067899 */ /* 0x000fe4000800063f */
[----:B0-----:R-:W-:Y:S02]  /*01e0*/  ULEA UR8, UR8, UR4, 0x18 ;  /* 0x0000000408087291 */ /* 0x001fe4000f8ec03f */
[----:B------:R-:W-:-:S04]  /*01f0*/  UIADD3 UR4, -UR5, 0x100000, URZ ;  /* 0x0010000005047890 */ /* 0x000fc8000fffe13f */
[----:B------:R-:W-:Y:S02]  /*0200*/  USHF.L.U32 UR5, UR4, 0xb, URZ ;  /* 0x0000000b04057899 */ /* 0x000fe4000800063f */
[----:B------:R-:W-:Y:S01]  /*0210*/  USHF.L.U32 UR4, UR4, 0x1, URZ ;  /* 0x0000000104047899 */ /* 0x000fe2000800063f */
[----:B------:R-:W0:Y:S11]  /*0220*/  FENCE.VIEW.ASYNC.S ;  /* 0x00000000000073c6 */ /* 0x000e360000000000 */
[----:B0-----:R0:W1:Y:S01]  /*0230*/  SYNCS.EXCH.64 URZ, [UR8], UR4 ;  /* 0x00000004083f75b2 */ /* 0x0010620008000100 */
[----:B------:R0:W2:Y:S01]  /*0240*/  SYNCS.EXCH.64 URZ, [UR8+0x28], UR6 ;  /* 0x00002806083f75b2 */ /* 0x0000a20008000100 */
[----:B------:R0:W3:Y:S01]  /*0250*/  SYNCS.EXCH.64 URZ, [UR8+0x8], UR4 ;  /* 0x00000804083f75b2 */ /* 0x0000e20008000100 */
[----:B------:R0:W4:Y:S01]  /*0260*/  SYNCS.EXCH.64 URZ, [UR8+0x30], UR6 ;  /* 0x00003006083f75b2 */ /* 0x0001220008000100 */
[----:B------:R0:W0:Y:S01]  /*0270*/  SYNCS.EXCH.64 URZ, [UR8+0x10], UR4 ;  /* 0x00001004083f75b2 */ /* 0x0000220008000100 */
[----:B------:R0:W0:Y:S01]  /*0280*/  SYNCS.EXCH.64 URZ, [UR8+0x38], UR6 ;  /* 0x00003806083f75b2 */ /* 0x0000220008000100 */
[----:B------:R0:W0:Y:S01]  /*0290*/  SYNCS.EXCH.64 URZ, [UR8+0x18], UR4 ;  /* 0x00001804083f75b2 */ /* 0x0000220008000100 */
[----:B------:R0:W0:Y:S01]  /*02a0*/  SYNCS.EXCH.64 URZ, [UR8+0x40], UR6 ;  /* 0x00004006083f75b2 */ /* 0x0000220008000100 */
[----:B------:R0:W0:Y:S01]  /*02b0*/  SYNCS.EXCH.64 URZ, [UR8+0x20], UR4 ;  /* 0x00002004083f75b2 */ /* 0x0000220008000100 */
[----:B------:R0:W0:Y:S01]  /*02c0*/  SYNCS.EXCH.64 URZ, [UR8+0x48], UR6 ;  /* 0x00004806083f75b2 */ /* 0x0000220008000100 */
[----:B------:R-:W-:Y:S01]  /*02d0*/  NOP ;  /* 0x0000000000007918 */ /* 0x000fe20000000000 */
.L_x_2:
[----:B------:R-:W-:Y:S01]  /*02e0*/  SHF.R.S32.HI R4, RZ, 0x1f, R95 ;  /* 0x0000001fff047819 */ /* 0x000fe2000001145f */
[----:B------:R-:W5:Y:S01]  /*02f0*/  SHFL.IDX PT, R0, R0, RZ, 0x1f ;  /* 0x00001fff00007589 */ /* 0x000f6200000e0000 */
[----:B0-----:R-:W0:Y:S01]  /*0300*/  S2UR UR8, SR_CTAID.X ;  /* 0x00000000000879c3 */ /* 0x001e220000002500 */
[----:B------:R-:W-:Y:S02]  /*0310*/  ELECT P0, URZ, PT ;  /* 0x00000000003f782f */ /* 0x000fe40003800000 */
[----:B------:R-:W-:Y:S01]  /*0320*/  LEA.HI R4, R4, R95, RZ, 0x7 ;  /* 0x0000005f04047211 */ /* 0x000fe200078f38ff */
[----:B------:R-:W-:Y:S01]  /*0330*/  ULDC UR4, c[0x0][0x150] ;  /* 0x0000540000047ab9 */ /* 0x000fe20000000800 */
[----:B------:R-:W-:Y:S01]  /*0340*/  SHF.R.S32.HI R6, RZ, 0x1f, R5 ;  /* 0x0000001fff067819 */ /* 0x000fe20000011405 */
[----:B------:R-:W-:Y:S01]  /*0350*/  NOP ;  /* 0x0000000000007918 */ /* 0x000fe20000000000 */
[----:B------:R-:W-:Y:S01]  /*0360*/  LOP3.LUT R4, R4, 0xffffff80, RZ, 0xc0, !PT ;  /* 0xffffff8004047812 */ /* 0x000fe200078ec0ff */
[----:B------:R-:W-:Y:S01]  /*0370*/  NOP ;  /* 0x0000000000007918 */ /* 0x000fe20000000000 */
[----:B------:R-:W-:Y:S01]  /*0380*/  LEA.HI R6, R6, R5, RZ, 0x2 ;  /* 0x0000000506067211 */ /* 0x000fe200078f10ff */
[----:B------:R-:W1:Y:S01]  /*0390*/  LDC R11, c[0x0][0x144] ;  /* 0x00005100ff0b7b82 */ /* 0x000e620000000800 */
[----:B------:R-:W-:Y:S01]  /*03a0*/  IMAD.MOV.U32 R22, RZ, RZ, 0x1 ;  /* 0x00000001ff167424 */ /* 0x000fe200078e00ff */
[----:B------:R-:W-:Y:S01]  /*03b0*/  ISETP.NE.AND P3, PT, R2, RZ, PT ;  /* 0x000000ff0200720c */ /* 0x000fe20003f65270 */
[----:B------:R-:W-:Y:S01]  /*03c0*/  IMAD.IADD R8, R95, 0x1, -R4 ;  /* 0x000000015f087824 */ /* 0x000fe200078e0a04 */
[----:B------:R-:W-:Y:S01]  /*03d0*/  LOP3.LUT R6, R6, 0x3ffffffc, RZ, 0xc0, !PT ;  /* 0x3ffffffc06067812 */ /* 0x000fe200078ec0ff */
[----:B------:R-:W2:Y:S03]  /*03e0*/  S2R R4, SR_CTAID.Y ;  /* 0x0000000000047919 */ /* 0x000ea60000002600 */
[----:B------:R-:W-:Y:S01]  /*03f0*/  SHF.R.S32.HI R9, RZ, 0x1f, R8 ;  /* 0x0000001fff097819 */ /* 0x000fe20000011408 */
[----:B------:R-:W-:Y:S01]  /*0400*/  IMAD.IADD R6, R5, 0x1, -R6 ;  /* 0x0000000105067824 */ /* 0x000fe200078e0a06 */
[----:B------:R-:W3:Y:S02]  /*0410*/  LDC R13, c[0x0][0x140] ;  /* 0x00005000ff0d7b82 */ /* 0x000ee40000000800 */
[----:B------:R-:W-:-:S02]  /*0420*/  LEA.HI R9, R9, R8, RZ, 0x3 ;  /* 0x0000000809097211 */ /* 0x000fc400078f18ff */
[----:B-----5:R-:W-:Y:S02]  /*0430*/  ISETP.NE.OR P0, PT, R0, RZ, !P0 ;  /* 0x000000ff0000720c */ /* 0x020fe40004705670 */
[--C-:B------:R-:W-:Y:S02]  /*0440*/  SHF.R.S32.HI R0, RZ, 0x3, R9.reuse ;  /* 0x00000003ff007819 */ /* 0x100fe40000011409 */
[----:B0-----:R-:W-:Y:S02]  /*0450*/  I2FP.F32.U32 R10, UR8 ;  /* 0x00000008000a7c45 */ /* 0x001fe40008201000 */
[----:B------:R-:W-:-:S03]  /*0460*/  SHF.R.S32.HI R9, RZ, 0x1f, R9 ;  /* 0x0000001fff097819 */ /* 0x000fc60000011409 */
[----:B------:R-:W-:Y:S01]  /*0470*/  FMUL R10, R10, UR4 ;  /* 0x000000040a0a7c20 */ /* 0x000fe20008400000 */
[----:B------:R-:W-:Y:S01]  /*0480*/  LEA.HI R9, R9, R0, RZ, 0x2 ;  /* 0x0000000009097211 */ /* 0x000fe200078f10ff */
[----:B------:R-:W-:Y:S02]  /*0490*/  ULDC UR4, c[0x0][0x154] ;  /* 0x0000550000047ab9 */ /* 0x000fe40000000800 */
[----:B------:R-:W-:Y:S01]  /*04a0*/  VOTEU.ALL UP0, P0 ;  /* 0x00000000003f7886 */ /* 0x000fe20000000000 */
[----:B------:R-:W-:Y:S01]  /*04b0*/  LOP3.LUT R9, R9, 0xfffffffc, RZ, 0xc0, !PT ;  /* 0xfffffffc09097812 */ /* 0x000fe200078ec0ff */
[----:B------:R-:W0:Y:S01]  /*04c0*/  F2I.U32.TRUNC.NTZ R10, R10 ;  /* 0x0000000a000a7305 */ /* 0x000e22000020f000 */
[----:B------:R-:W-:Y:S02]  /*04d0*/  VOTEU.ALL UP1, P0 ;  /* 0x00000000003f7886 */ /* 0x000fe40000020000 */
[----:B------:R-:W5:Y:S01]  /*04e0*/  @!UP0 S2UR UR7, SR_CgaCtaId ;  /* 0x00000000000789c3 */ /* 0x000f620000008800 */
[----:B------:R-:W-:Y:S01]  /*04f0*/  IMAD.IADD R9, R0, 0x1, -R9 ;  /* 0x0000000100097824 */ /* 0x000fe200078e0a09 */
[----:B------:R-:W-:Y:S01]  /*0500*/  SHF.R.S32.HI R0, RZ, 0x1f, R3 ;  /* 0x0000001fff007819 */ /* 0x000fe20000011403 */
[----:B------:R-:W-:Y:S01]  /*0510*/  @!UP0 UMOV UR6, 0x400 ;  /* 0x0000040000068882 */ /* 0x000fe20000000000 */
[----:B---3--:R-:W-:Y:S01]  /*0520*/  ISETP.EQ.U32.AND P2, PT, R13, 0x1, PT ;  /* 0x000000010d00780c */ /* 0x008fe20003f42070 */
[----:B------:R-:W-:Y:S01]  /*0530*/  IMAD R19, R6, 0x4, R9 ;  /* 0x0000000406137824 */ /* 0x000fe200078e0209 */
[----:B--2---:R-:W-:-:S02]  /*0540*/  I2FP.F32.U32 R12, R4 ;  /* 0x00000004000c7245 */ /* 0x004fc40000201000 */
[----:B------:R-:W2:Y:S01]  /*0550*/  LDC R9, c[0x0][0x148] ;  /* 0x00005200ff097b82 */ /* 0x000ea20000000800 */
[----:B------:R-:W-:Y:S02]  /*0560*/  LEA.HI R0, R0, R3, RZ, 0x2 ;  /* 0x0000000300007211 */ /* 0x000fe400078f10ff */
[----:B------:R-:W-:Y:S01]  /*0570*/  LEA.HI R6, R19, R19, RZ, 0x1 ;  /* 0x0000001313067211 */ /* 0x000fe200078f08ff */
[----:B0-----:R-:W-:Y:S02]  /*0580*/  IMAD.MOV R14, RZ, RZ, -R10 ;  /* 0x000000ffff0e7224 */ /* 0x001fe400078e0a0a */
[----:B------:R-:W-:Y:S01]  /*0590*/  FMUL R12, R12, UR4 ;  /* 0x000000040c0c7c20 */ /* 0x000fe20008400000 */
[----:B------:R-:W-:Y:S01]  /*05a0*/  LOP3.LUT R0, R0, 0xfffffffc, RZ, 0xc0, !PT ;  /* 0xfffffffc00007812 */ /* 0x000fe200078ec0ff */
[----:B------:R-:W-:Y:S01]  /*05b0*/  UMOV UR4, 0x20 ;  /* 0x0000002000047882 */ /* 0x000fe20000000000 */
[----:B------:R-:W-:Y:S01]  /*05c0*/  LOP3.LUT R10, R6, 0xfffffffe, RZ, 0xc0, !PT ;  /* 0xfffffffe060a7812 */ /* 0x000fe200078ec0ff */
[----:B-1----:R-:W-:Y:S01]  /*05d0*/  IMAD R6, R11, R14, UR8 ;  /* 0x000000080b067e24 */ /* 0x002fe2000f8e020e */
[----:B------:R-:W-:-:S04]  /*05e0*/  @!UP0 UIADD3 UR4, -UR4, 0x100000, URZ ;  /* 0x0010000004048890 */ /* 0x000fc8000fffe13f */
[----:B------:R-:W-:Y:S02]  /*05f0*/  @!UP0 USHF.L.U32 UR5, UR4, 0xb, URZ ;  /* 0x0000000b04058899 */ /* 0x000fe4000800063f */
[----:B------:R-:W-:Y:S01]  /*0600*/  @!UP0 USHF.L.U32 UR4, UR4, 0x1, URZ ;  /* 0x0000000104048899 */ /* 0x000fe2000800063f */
[----:B------:R-:W0:Y:S01]  /*0610*/  F2I.U32.TRUNC.NTZ R12, R12 ;  /* 0x0000000c000c7305 */ /* 0x000e22000020f000 */
[----:B------:R-:W-:Y:S02]  /*0620*/  IMAD.IADD R3, R3, 0x1, -R0 ;  /* 0x0000000103037824 */ /* 0x000fe400078e0a00 */
[C---:B------:R-:W-:Y:S02]  /*0630*/  IMAD.IADD R11, R19.reuse, 0x1, -R10 ;  /* 0x00000001130b7824 */ /* 0x040fe400078e0a0a */
[----:B------:R-:W-:Y:S01]  /*0640*/  IMAD.SHL.U32 R10, R19, 0x4, RZ ;  /* 0x00000004130a7824 */ /* 0x000fe200078e00ff */
[----:B-----5:R-:W-:Y:S01]  /*0650*/  @!UP0 ULEA UR6, UR7, UR6, 0x18 ;  /* 0x0000000607068291 */ /* 0x020fe2000f8ec03f */
[----:B------:R-:W-:Y:S01]  /*0660*/  ISETP.NE.AND P1, PT, R3, 0x3, PT ;  /* 0x000000030300780c */ /* 0x000fe20003f25270 */
[----:B------:R-:W-:Y:S01]  /*0670*/  VOTEU.ALL UP0, P0 ;  /* 0x00000000003f7886 */ /* 0x000fe20000000000 */
[----:B------:R-:W-:-:S02]  /*0680*/  ISETP.NE.AND P4, PT, R11, R6, PT ;  /* 0x000000060b00720c */ /* 0x000fc40003f85270 */
[----:B------:R-:W-:Y:S02]  /*0690*/  LOP3.LUT R19, R19, 0xc, R10, 0x78, !PT ;  /* 0x0000000c13137812 */ /* 0x000fe400078e780a */
[----:B------:R-:W-:Y:S01]  /*06a0*/  LOP3.LUT P0, RZ, R8, 0x7, RZ, 0xc0, !PT ;  /* 0x0000000708ff7812 */ /* 0x000fe2000780c0ff */
[C---:B------:R-:W-:Y:S01]  /*06b0*/  VIADD R8, R2.reuse, 0xffffffff ;  /* 0xffffffff02087836 */ /* 0x040fe20000000000 */
[----:B------:R-:W-:Y:S01]  /*06c0*/  ISETP.EQ.OR P1, PT, R3, RZ, !P1 ;  /* 0x000000ff0300720c */ /* 0x000fe20004f22670 */
[----:B0-----:R-:W-:Y:S01]  /*06d0*/  IMAD.MOV R23, RZ, RZ, -R12 ;  /* 0x000000ffff177224 */ /* 0x001fe200078e0a0c */
[----:B------:R-:W-:Y:S01]  /*06e0*/  ISETP.LT.U32.AND P0, PT, R19, 0x8, !P0 ;  /* 0x000000081300780c */ /* 0x000fe20004701070 */
[----:B------:R-:W0:Y:S02]  /*06f0*/  FENCE.VIEW.ASYNC.S ;  /* 0x00000000000073c6 */ /* 0x000e240000000000 */
[----:B0-----:R0:W1:Y:S01]  /*0700*/  @!UP0 SYNCS.EXCH.64 URZ, [UR6+0x60], UR4 ;  /* 0x00006004063f85b2 */ /* 0x0010620008000100 */
[----:B------:R-:W-:Y:S01]  /*0710*/  ISETP.EQ.AND P1, PT, R2, RZ, P1 ;  /* 0x000000ff0200720c */ /* 0x000fe20000f22270 */
[----:B--2---:R-:W-:Y:S01]  /*0720*/  IMAD R11, R9, R23, R4 ;  /* 0x00000017090b7224 */ /* 0x004fe200078e0204 */
[----:B------:R-:W-:-:S02]  /*0730*/  ISETP.GE.U32.AND P6, PT, R8, 0x2, PT ;  /* 0x000000020800780c */ /* 0x000fc40003fc6070 */
[----:B------:R-:W-:Y:S02]  /*0740*/  @P4 LEA.HI R0, R19, R19, RZ, 0x1 ;  /* 0x0000001313004211 */ /* 0x000fe400078f08ff */
[----:B------:R-:W-:Y:S02]  /*0750*/  SEL R18, RZ, 0x1, !P1 ;  /* 0x00000001ff127807 */ /* 0x000fe40004800000 */
[----:B------:R-:W-:Y:S02]  /*0760*/  @P4 SHF.R.S32.HI R0, RZ, 0x1, R0 ;  /* 0x00000001ff004819 */ /* 0x000fe40000011400 */
[----:B------:R-:W-:Y:S02]  /*0770*/  SEL R18, R18, 0x2, P6 ;  /* 0x0000000212127807 */ /* 0x000fe40003000000 */
[----:B------:R-:W-:Y:S02]  /*0780*/  @P4 ISETP.NE.AND P5, PT, R0, R11, PT ;  /* 0x0000000b0000420c */ /* 0x000fe40003fa5270 */
[----:B------:R-:W-:Y:S01]  /*0790*/  SEL R11, RZ, 0x1, !P0 ;  /* 0x00000001ff0b7807 */ /* 0x000fe20004000000 */
[----:B------:R0:W2:Y:S01]  /*07a0*/  @!UP1 SYNCS.EXCH.64 URZ, [UR6+0x68], UR4 ;  /* 0x00006804063f95b2 */ /* 0x0000a20008000100 */
[----:B------:R-:W-:Y:S01]  /*07b0*/  @P4 SEL R22, RZ, 0x1, P5 ;  /* 0x00000001ff164807 */ /* 0x000fe20002800000 */
[----:B------:R-:W-:Y:S01]  /*07c0*/  NOP ;  /* 0x0000000000007918 */ /* 0x000fe20000000000 */
[----:B------:R-:W-:-:S02]  /*07d0*/  LOP3.LUT R0, R95, 0x7f, RZ, 0xc0, !PT ;  /* 0x0000007f5f007812 */ /* 0x000fc400078ec0ff */
[----:B------:R-:W-:Y:S01]  /*07e0*/  LOP3.LUT R22, R22, R11, RZ, 0xc0, !PT ;  /* 0x0000000b16167212 */ /* 0x000fe200078ec0ff */
[----:B01----:R-:W-:Y:S06]  /*07f0*/  @!P2 BRA `(.L_x_3) ;  /* 0x000000000008a947 */ /* 0x003fec0003800000 */
[----:B--2-4-:R-:W-:Y:S01]  /*0800*/  UCGABAR_ARV ;  /* 0x00000000000079c7 */ /* 0x014fe20008000000 */
[----:B------:R-:W-:Y:S05]  /*0810*/  BRA `(.L_x_4) ;  /* 0x0000000000047947 */ /* 0x000fea0003800000 */
.L_x_3:
[----:B--2-4-:R-:W-:Y:S01]  /*0820*/  NOP ;  /* 0x0000000000007918 */ /* 0x014fe20000000000 */
.L_x_4:
[----:B------:R-:W0:Y:S01]  /*0830*/  LDC R2, c[0x0][0x65c] ;  /* 0x00019700ff027b82 */ /* 0x000e220000000800 */
[----:B------:R-:W-:Y:S02]  /*0840*/  IMAD.U32 R10, RZ, RZ, UR8 ;  /* 0x00000008ff0a7e24 */ /* 0x000fe4000f8e00ff */
[----:B------:R-:W-:Y:S01]  /*0850*/  IMAD.MOV.U32 R11, RZ, RZ, RZ ;  /* 0x000000ffff0b7224 */ /* 0x000fe200078e00ff */
[----:B0-----:R-:W-:-:S04]  /*0860*/  ISETP.NE.AND P1, PT, R2, 0x1, PT ;  /* 0x000000010200780c */ /* 0x001fc80003f25270 */
[----:B------:R-:W-:-:S09]  /*0870*/  P2R R5, PR, RZ, 0x2 ;  /* 0x00000002ff057803 */ /* 0x000fd20000000000 */
[----:B------:R-:W0:Y:S01]  /*0880*/  @P1 LDC R17, c[0x0][0x10] ;  /* 0x00000400ff111b82 */ /* 0x000e220000000800 */
[----:B------:R-:W-:Y:S02]  /*0890*/  @P1 IMAD.MOV.U32 R5, RZ, RZ, RZ ;  /* 0x000000ffff051224 */ /* 0x000fe400078e00ff */
[----:B------:R-:W-:-:S05]  /*08a0*/  @P1 IMAD.MOV.U32 R15, RZ, RZ, RZ ;  /* 0x000000ffff0f1224 */ /* 0x000fca00078e00ff */
[----:B------:R-:W1:Y:S01]  /*08b0*/  @!P1 LDC R13, c[0x0][0xc] ;  /* 0x00000300ff0d9b82 */ /* 0x000e620000000800 */
[----:B------:R-:W-:Y:S01]  /*08c0*/  ULDC UR4, c[0x0][0xc] ;  /* 0x0000030000047ab9 */ /* 0x000fe20000000800 */
[----:B------:R-:W-:Y:S01]  /*08d0*/  ULDC UR5, c[0x0][0x10] ;  /* 0x0000040000057ab9 */ /* 0x000fe20000000800 */
[----:B------:R-:W-:Y:S01]  /*08e0*/  ULDC UR6, c[0x0][0x14] ;  /* 0x0000050000067ab9 */ /* 0x000fe20000000800 */
[----:B------:R-:W-:-:S04]  /*08f0*/  UIMAD.WIDE.U32 UR4, UR4, UR5, URZ ;  /* 0x00000005040472a5 */ /* 0x000fc8000f8e003f */
[----:B------:R-:W-:Y:S02]  /*0900*/  UIMAD.WIDE.U32 UR36, UR4, UR6, URZ ;  /* 0x00000006042472a5 */ /* 0x000fe4000f8e003f */
[----:B------:R-:W-:-:S04]  /*0910*/  UIMAD UR42, UR5, UR6, URZ ;  /* 0x00000006052a72a4 */ /* 0x000fc8000f8e023f */
[----:B------:R-:W-:Y:S01]  /*0920*/  UIADD3 UR42, UR37, UR42, URZ ;  /* 0x0000002a252a7290 */ /* 0x000fe2000fffe03f */
[----:B0-----:R-:W-:-:S04]  /*0930*/  @P1 IMAD.WIDE.U32 R16, R17, UR8, R4 ;  /* 0x0000000811101c25 */ /* 0x001fc8000f8e0004 */
[----:B------:R-:W-:Y:S02]  /*0940*/  @P1 IMAD.IADD R17, R17, 0x1, R15 ;  /* 0x0000000111111824 */ /* 0x000fe400078e020f */
[----:B-1----:R-:W-:-:S04]  /*0950*/  @!P1 IMAD.WIDE.U32 R10, R4, R13, R10 ;  /* 0x0000000d040a9225 */ /* 0x002fc800078e000a */
[----:B------:R-:W-:Y:S02]  /*0960*/  @!P1 IMAD.MOV.U32 R16, RZ, RZ, R10 ;  /* 0x000000ffff109224 */ /* 0x000fe400078e000a */
[----:B------:R-:W-:Y:S01]  /*0970*/  @!P1 IMAD.MOV.U32 R17, RZ, RZ, R11 ;  /* 0x000000ffff119224 */ /* 0x000fe200078e000b */
[----:B------:R-:W-:Y:S06]  /*0980*/  @!P2 BRA `(.L_x_5) ;  /* 0x00000000000ca947 */ /* 0x000fec0003800000 */
[----:B------:R-:W-:Y:S01]  /*0990*/  UCGABAR_WAIT ;  /* 0x0000000000007dc7 */ /* 0x000fe20008000000 */
[----:B------:R-:W-:Y:S01]  /*09a0*/  CCTL.IVALL ;  /* 0x00000000ff00798f */ /* 0x000fe20002000000 */
[----:B------:R-:W-:Y:S05]  /*09b0*/  BRA `(.L_x_6) ;  /* 0x0000000000047947 */ /* 0x000fea0003800000 */
.L_x_5:
[----:B------:R-:W-:Y:S06]  /*09c0*/  BAR.SYNC.DEFER_BLOCKING 0x0 ;  /* 0x0000000000007b1d */ /* 0x000fec0000010000 */
.L_x_6:
[----:B------:R-:W-:Y:S05]  /*09d0*/  @!P3 BRA `(.L_x_7) ;  /* 0x0000005c00a8b947 */ /* 0x000fea0003800000 */
[----:B------:R-:W-:-:S13]  /*09e0*/  ISETP.GT.U32.AND P0, PT, R8, 0x1, PT ;  /* 0x000000010800780c */ /* 0x000fda0003f04070 */
[----:B------:R-:W-:Y:S05]  /*09f0*/  @P0 EXIT ;  /* 0x000000000000094d */ /* 0x000fea0003800000 */
[----:B------:R-:W-:Y:S01]  /*0a00*/  ULDC.64 UR4, c[0x0][0x650] ;  /* 0x0001940000047ab9 */ /* 0x000fe20000000a00 */
[----:B------:R-:W-:Y:S01]  /*0a10*/  PRMT R3, RZ, 0x7610, R3 ;  /* 0x00007610ff037816 */ /* 0x000fe20000000003 */
[----:B------:R-:W-:Y:S01]  /*0a20*/  IMAD.MOV.U32 R103, RZ, RZ, -0x1 ;  /* 0xffffffffff677424 */ /* 0x000fe200078e00ff */
[----:B------:R-:W-:Y:S01]  /*0a30*/  ISETP.GE.U32.AND P0, PT, R16, UR4, PT ;  /* 0x0000000410007c0c */ /* 0x000fe2000bf06070 */
[----:B------:R-:W-:Y:S02]  /*0a40*/  IMAD.MOV.U32 R100, RZ, RZ, -0x1 ;  /* 0xffffffffff647424 */ /* 0x000fe400078e00ff */
[----:B------:R-:W-:Y:S01]  /*0a50*/  IMAD.MOV.U32 R101, RZ, RZ, -0x1 ;  /* 0xffffffffff657424 */ /* 0x000fe200078e00ff */
[----:B------:R-:W-:-:S13]  /*0a60*/  ISETP.GE.U32.AND.EX P0, PT, R17, UR5, PT, P0 ;  /* 0x0000000511007c0c */ /* 0x000fda000bf06100 */
[----:B------:R-:W-:Y:S05]  /*0a70*/  @P0 BRA `(.L_x_8) ;  /* 0x0000000400280947 */ /* 0x000fea0003800000 */
[----:B------:R-:W0:Y:S01]  /*0a80*/  LDC.64 R24, c[0x0][0x628] ;  /* 0x00018a00ff187b82 */ /* 0x000e220000000a00 */
[----:B------:R-:W-:Y:S02]  /*0a90*/  IMAD.MOV.U32 R10, RZ, RZ, R16 ;  /* 0x000000ffff0a7224 */ /* 0x000fe400078e0010 */
[----:B------:R-:W-:-:S05]  /*0aa0*/  IMAD.MOV.U32 R11, RZ, RZ, R17 ;  /* 0x000000ffff0b7224 */ /* 0x000fca00078e0011 */
[----:B------:R-:W1:Y:S08]  /*0ab0*/  LDC R8, c[0x0][0x630] ;  /* 0x00018c00ff087b82 */ /* 0x000e700000000800 */
[----:B------:R-:W2:Y:S01]  /*0ac0*/  LDC.64 R26, c[0x0][0x620] ;  /* 0x00018800ff1a7b82 */ /* 0x000ea20000000a00 */
[----:B0-----:R-:W-:-:S04]  /*0ad0*/  ISETP.NE.U32.AND P0, PT, R24, RZ, PT ;  /* 0x000000ff1800720c */ /* 0x001fc80003f05070 */
[----:B------:R-:W-:-:S13]  /*0ae0*/  ISETP.NE.AND.EX P0, PT, R25, RZ, PT, P0 ;  /* 0x000000ff1900720c */ /* 0x000fda0003f05300 */
[----:B-12---:R-:W-:Y:S05]  /*0af0*/  @!P0 BRA `(.L_x_9) ;  /* 0x0000000000288947 */ /* 0x006fea0003800000 */
[----:B------:R-:W0:Y:S02]  /*0b00*/  LDC R3, c[0x0][0x634] ;  /* 0x00018d00ff037b82 */ /* 0x000e240000000800 */
[----:B0-----:R-:W-:-:S05]  /*0b10*/  IADD3 R3, P0, R16, R3, RZ ;  /* 0x0000000310037210 */ /* 0x001fca0007f1e0ff */
[----:B------:R-:W-:-:S04]  /*0b20*/  IMAD.X R21, RZ, RZ, R17, P0 ;  /* 0x000000ffff157224 */ /* 0x000fc800000e0611 */
[----:B------:R-:W-:-:S04]  /*0b30*/  IMAD.WIDE.U32 R10, R21, R24, RZ ;  /* 0x00000018150a7225 */ /* 0x000fc800078e00ff */
[----:B------:R-:W-:-:S04]  /*0b40*/  IMAD.WIDE.U32 R12, P0, R3, R25, R10 ;  /* 0x00000019030c7225 */ /* 0x000fc8000780000a */
[----:B------:R-:W-:-:S04]  /*0b50*/  IMAD.WIDE.U32 R10, R3, R24, RZ ;  /* 0x00000018030a7225 */ /* 0x000fc800078e00ff */
[----:B------:R-:W-:Y:S01]  /*0b60*/  IMAD.X R15, RZ, RZ, RZ, P0 ;  /* 0x000000ffff0f7224 */ /* 0x000fe200000e06ff */
[----:B------:R-:W-:Y:S01]  /*0b70*/  IADD3 RZ, P0, R11, R12, RZ ;  /* 0x0000000c0bff7210 */ /* 0x000fe20007f1e0ff */
[----:B------:R-:W-:-:S04]  /*0b80*/  IMAD.MOV.U32 R14, RZ, RZ, R13 ;  /* 0x000000ffff0e7224 */ /* 0x000fc800078e000d */
[----:B------:R-:W-:-:S08]  /*0b90*/  IMAD.WIDE.U32.X R10, R21, R25, R14, P0 ;  /* 0x00000019150a7225 */ /* 0x000fd000000e040e */
.L_x_9:
[----:B------:R-:W0:Y:S01]  /*0ba0*/  LDC.64 R30, c[0x0][0x640] ;  /* 0x00019000ff1e7b82 */ /* 0x000e220000000a00 */
[-CC-:B------:R-:W-:Y:S01]  /*0bb0*/  SHF.R.U64 R101, R10, R8.reuse, R11.reuse ;  /* 0x000000080a657219 */ /* 0x180fe2000000120b */
[----:B------:R-:W-:Y:S01]  /*0bc0*/  IMAD R29, R9, R23, R4 ;  /* 0x00000017091d7224 */ /* 0x000fe200078e0204 */
[----:B------:R-:W-:Y:S01]  /*0bd0*/  SHF.R.U32.HI R3, RZ, R8, R11 ;  /* 0x00000008ff037219 */ /* 0x000fe2000001160b */
[----:B------:R-:W-:Y:S01]  /*0be0*/  IMAD.MOV.U32 R23, RZ, RZ, 0x1 ;  /* 0x00000001ff177424 */ /* 0x000fe200078e00ff */
[----:B------:R-:W-:-:S03]  /*0bf0*/  IADD3 R5, P0, RZ, -R101, RZ ;  /* 0x80000065ff057210 */ /* 0x000fc60007f1e0ff */
[----:B------:R-:W1:Y:S02]  /*0c00*/  LDC R12, c[0x0][0x618] ;  /* 0x00018600ff0c7b82 */ /* 0x000e640000000800 */
[----:B------:R-:W-:Y:S02]  /*0c10*/  IMAD.X R3, RZ, RZ, ~R3, P0 ;  /* 0x000000ffff037224 */ /* 0x000fe400000e0e03 */
[----:B------:R-:W-:-:S04]  /*0c20*/  IMAD.WIDE.U32 R10, R5, R26, R16 ;  /* 0x0000001a050a7225 */ /* 0x000fc800078e0010 */
[----:B------:R-:W2:Y:S01]  /*0c30*/  LDC R20, c[0x0][0x608] ;  /* 0x00018200ff147b82 */ /* 0x000ea20000000800 */
[----:B------:R-:W-:Y:S02]  /*0c40*/  IMAD R8, R3, R26, RZ ;  /* 0x0000001a03087224 */ /* 0x000fe400078e02ff */
[----:B------:R-:W-:Y:S02]  /*0c50*/  IMAD.MOV.U32 R3, RZ, RZ, -0x1 ;  /* 0xffffffffff037424 */ /* 0x000fe400078e00ff */
[----:B------:R-:W-:-:S03]  /*0c60*/  IMAD R5, R5, R27, R8 ;  /* 0x0000001b05057224 */ /* 0x000fc600078e0208 */
[----:B------:R-:W3:Y:S01]  /*0c70*/  LDC R28, c[0x0][0x658] ;  /* 0x00019600ff1c7b82 */ /* 0x000ee20000000800 */
[----:B------:R-:W-:Y:S01]  /*0c80*/  IMAD.IADD R5, R11, 0x1, R5 ;  /* 0x000000010b057824 */ /* 0x000fe200078e0205 */
[----:B0-----:R-:W-:-:S04]  /*0c90*/  ISETP.NE.U32.AND P0, PT, R30, RZ, PT ;  /* 0x000000ff1e00720c */ /* 0x001fc80003f05070 */
[----:B------:R-:W-:Y:S02]  /*0ca0*/  ISETP.NE.AND.EX P0, PT, R31, RZ, PT, P0 ;  /* 0x000000ff1f00720c */ /* 0x000fe40003f05300 */
[----:B------:R-:W0:Y:S01]  /*0cb0*/  LDC R24, c[0x0][0x600] ;  /* 0x00018000ff187b82 */ /* 0x000e220000000800 */
[-CC-:B-1----:R-:W-:Y:S02]  /*0cc0*/  SHF.R.U64 R14, R10, R12.reuse, R5.reuse ;  /* 0x0000000c0a0e7219 */ /* 0x182fe40000001205 */
[----:B------:R-:W-:-:S05]  /*0cd0*/  SHF.R.U32.HI R5, RZ, R12, R5 ;  /* 0x0000000cff057219 */ /* 0x000fca0000011605 */
[----:B------:R-:W1:Y:S01]  /*0ce0*/  LDC R15, c[0x0][0x648] ;  /* 0x00019200ff0f7b82 */ /* 0x000e620000000800 */
[-CC-:B--2---:R-:W-:Y:S02]  /*0cf0*/  SHF.R.U64 R27, R14, R20.reuse, R5.reuse ;  /* 0x000000140e1b7219 */ /* 0x184fe40000001205 */
[----:B------:R-:W-:-:S05]  /*0d00*/  SHF.R.U32.HI R5, RZ, R20, R5 ;  /* 0x00000014ff057219 */ /* 0x000fca0000011605 */
[----:B------:R-:W2:Y:S01]  /*0d10*/  LDC R21, c[0x0][0x638] ;  /* 0x00018e00ff157b82 */ /* 0x000ea20000000800 */
[-CC-:B---3--:R-:W-:Y:S02]  /*0d20*/  SHF.R.U64 R20, R27, R28.reuse, R5.reuse ;  /* 0x0000001c1b147219 */ /* 0x188fe40000001205 */
[-C--:B------:R-:W-:Y:S02]  /*0d30*/  SHF.L.U32 R3, R3, R28.reuse, RZ ;  /* 0x0000001c03037219 */ /* 0x080fe400000006ff */
[----:B------:R-:W-:Y:S01]  /*0d40*/  SHF.R.U32.HI R5, RZ, R28, R5 ;  /* 0x0000001cff057219 */ /* 0x000fe20000011605 */
[----:B------:R-:W-:Y:S01]  /*0d50*/  IMAD.MOV.U32 R4, RZ, RZ, R20 ;  /* 0x000000ffff047224 */ /* 0x000fe200078e0014 */
[----:B------:R-:W-:Y:S01]  /*0d60*/  LOP3.LUT R12, RZ, R3, RZ, 0x33, !PT ;  /* 0x00000003ff0c7212 */ /* 0x000fe200078e33ff */
[----:B------:R-:W3:Y:S01]  /*0d70*/  LDC R25, c[0x0][0x610] ;  /* 0x00018400ff197b82 */ /* 0x000ee20000000800 */
[----:B------:R-:W-:Y:S05]  /*0d80*/  @!P0 BRA `(.L_x_10) ;  /* 0x0000000000288947 */ /* 0x000fea0003800000 */
[----:B------:R-:W4:Y:S02]  /*0d90*/  LDC R3, c[0x0][0x64c] ;  /* 0x00019300ff037b82 */ /* 0x000f240000000800 */
[----:B----4-:R-:W-:-:S05]  /*0da0*/  IADD3 R3, P0, R20, R3, RZ ;  /* 0x0000000314037210 */ /* 0x010fca0007f1e0ff */
        /* <DEDUP_REMOVED lines=8> */
.L_x_10:
[----:B-1----:R-:W-:Y:S01]  /*0e30*/  SHF.R.U64 R4, R4, R15, R5 ;  /* 0x0000000f04047219 */ /* 0x002fe20000001205 */
[----:B0-----:R-:W-:Y:S01]  /*0e40*/  VIADD R5, R24, 0xffffffff ;  /* 0xffffffff18057836 */ /* 0x001fe20000000000 */
[----:B------:R-:W-:Y:S02]  /*0e50*/  SHF.L.U32 R3, R23, R28, RZ ;  /* 0x0000001c17037219 */ /* 0x000fe400000006ff */
[----:B------:R-:W-:Y:S01]  /*0e60*/  LOP3.LUT R12, R27, R12, RZ, 0xc0, !PT ;  /* 0x0000000c1b0c7212 */ /* 0x000fe200078ec0ff */
[----:B------:R-:W-:Y:S01]  /*0e70*/  IMAD.MOV R8, RZ, RZ, -R4 ;  /* 0x000000ffff087224 */ /* 0x000fe200078e0a04 */
[----:B------:R-:W-:Y:S02]  /*0e80*/  SEL R6, R6, R29, !P1 ;  /* 0x0000001d06067207 */ /* 0x000fe40004800000 */
[----:B------:R-:W-:Y:S01]  /*0e90*/  LOP3.LUT R5, R14, R5, RZ, 0xc0, !PT ;  /* 0x000000050e057212 */ /* 0x000fe200078ec0ff */
[----:B------:R-:W-:Y:S02]  /*0ea0*/  IMAD R9, R3, R4, R12 ;  /* 0x0000000403097224 */ /* 0x000fe400078e020c */
[----:B--2---:R-:W-:-:S02]  /*0eb0*/  IMAD R3, R8, R21, R20 ;  /* 0x0000001508037224 */ /* 0x004fc400078e0214 */
[----:B---3--:R-:W-:Y:S02]  /*0ec0*/  IMAD R6, R9, R25, R6 ;  /* 0x0000001909067224 */ /* 0x008fe400078e0206 */
[----:B------:R-:W-:Y:S02]  /*0ed0*/  IMAD R103, R3, R24, R5 ;  /* 0x0000001803677224 */ /* 0x000fe400078e0205 */
[----:B------:R-:W-:-:S03]  /*0ee0*/  IMAD.MOV.U32 R4, RZ, RZ, 0x1 ;  /* 0x00000001ff047424 */ /* 0x000fc600078e00ff */
[----:B------:R-:W-:Y:S02]  /*0ef0*/  SEL R100, R103, R6, !P1 ;  /* 0x0000000667647207 */ /* 0x000fe40004800000 */
[----:B------:R-:W-:Y:S02]  /*0f00*/  PRMT R3, R4, 0x7610, R3 ;  /* 0x0000761004037816 */ /* 0x000fe40000000003 */
[----:B------:R-:W-:-:S07]  /*0f10*/  SEL R103, R6, R103, !P1 ;  /* 0x0000006706677207 */ /* 0x000fce0004800000 */
.L_x_8:
[----:B------:R-:W-:-:S08]  /*0f20*/  NOP ;  /* 0x0000000000007918 */ /* 0x000fd00000000000 */
[----:B------:R-:W0:Y:S02]  /*0f30*/  USETMAXREG.TRY_ALLOC.CTAPOOL UP0, 0xe8 ;  /* 0x000000e8000079c8 */ /* 0x000e240008000600 */
[----:B0-----:R-:W-:-:S13]  /*0f40*/  PLOP3.LUT P0, PT, PT, PT, UP0, 0x80, 0x0 ;  /* 0x000000000000781c */ /* 0x001fda0003f0f008 */
[----:B------:R-:W-:Y:S05]  /*0f50*/  @!P0 BRA `(.L_x_8) ;  /* 0xfffffffc00f08947 */ /* 0x000fea000383ffff */
[----:B------:R-:W-:Y:S01]  /*0f60*/  ULDC.64 UR4, c[0x0][0x598] ;  /* 0x0001660000047ab9 */ /* 0x000fe20000000a00 */
[----:B------:R-:W-:Y:S01]  /*0f70*/  ULDC.64 UR38, c[0x0][0x208] ;  /* 0x0000820000267ab9 */ /* 0x000fe20000000a00 */
[----:B------:R-:W-:-:S04]  /*0f80*/  ISETP.NE.U32.AND P0, PT, RZ, UR4, PT ;  /* 0x00000004ff007c0c */ /* 0x000fc8000bf05070 */
[----:B------:R-:W-:-:S13]  /*0f90*/  ISETP.NE.AND.EX P0, PT, RZ, UR5, PT, P0 ;  /* 0x00000005ff007c0c */ /* 0x000fda000bf05300 */
[----:B------:R-:W-:Y:S05]  /*0fa0*/  @!P0 BRA `(.L_x_11) ;  /* 0x00000000001c8947 */ /* 0x000fea0003800000 */
[----:B------:R-:W0:Y:S02]  /*0fb0*/  LDC.64 R4, c[0x0][0x598] ;  /* 0x00016600ff047b82 */ /* 0x000e240000000a00 */
[----:B0-----:R-:W2:Y:S02]  /*0fc0*/  LDG.E.64 R4, desc[UR38][R4.64] ;  /* 0x0000002604047981 */ /* 0x001ea4000c1e1b00 */
[----:B--2---:R-:W-:-:S04]  /*0fd0*/  ISETP.NE.U32.AND P0, PT, R4, RZ, PT ;  /* 0x000000ff0400720c */ /* 0x004fc80003f05070 */
[----:B------:R-:W-:-:S13]  /*0fe0*/  ISETP.NE.AND.EX P0, PT, R5, RZ, PT, P0 ;  /* 0x000000ff0500720c */ /* 0x000fda0003f05300 */
[----:B------:R-:W-:Y:S05]  /*0ff0*/  @!P0 BRA `(.L_x_11) ;  /* 0x0000000000088947 */ /* 0x000fea0003800000 */
[----:B------:R0:W5:Y:S01]  /*1000*/  LD.E R23, desc[UR38][R4.64] ;  /* 0x0000002604177980 */ /* 0x000162000c101900 */
[----:B------:R-:W-:Y:S05]  /*1010*/  BRA `(.L_x_12) ;  /* 0x0000000000247947 */ /* 0x000fea0003800000 */
.L_x_11:
[----:B------:R-:W-:Y:S02]  /*1020*/  ULDC.64 UR4, c[0x0][0x588] ;  /* 0x0001620000047ab9 */ /* 0x000fe40000000a00 */
[----:B------:R-:W-:-:S04]  /*1030*/  ISETP.NE.U32.AND P0, PT, RZ, UR4, PT ;  /* 0x00000004ff007c0c */ /* 0x000fc8000bf05070 */
[----:B------:R-:W-:-:S13]  /*1040*/  ISETP.NE.AND.EX P0, PT, RZ, UR5, PT, P0 ;  /* 0x00000005ff007c0c */ /* 0x000fda000bf05300 */
[----:B------:R-:W-:Y:S05]  /*1050*/  @!P0 BRA `(.L_x_13) ;  /* 0x00000000000c8947 */ /* 0x000fea0003800000 */
[----:B------:R-:W0:Y:S02]  /*1060*/  LDC.64 R4, c[0x0][0x588] ;  /* 0x00016200ff047b82 */ /* 0x000e240000000a00 */
[----:B0-----:R1:W5:Y:S01]  /*1070*/  LDG.E R23, desc[UR38][R4.64] ;  /* 0x0000002604177981 */ /* 0x001362000c1e1900 */
[----:B------:R-:W-:Y:S05]  /*1080*/  BRA `(.L_x_12) ;  /* 0x0000000000087947 */ /* 0x000fea0003800000 */
.L_x_13:
[----:B------:R-:W-:Y:S02]  /*1090*/  ULDC UR4, c[0x0][0x580] ;  /* 0x0001600000047ab9 */ /* 0x000fe40000000800 */
[----:B------:R-:W-:-:S07]  /*10a0*/  IMAD.U32 R23, RZ, RZ, UR4 ;  /* 0x00000004ff177e24 */ /* 0x000fce000f8e00ff */
.L_x_12:
[----:B------:R-:W-:Y:S02]  /*10b0*/  ULDC.64 UR4, c[0x0][0x5a0] ;  /* 0x0001680000047ab9 */ /* 0x000fe40000000a00 */
[----:B------:R-:W-:-:S04]  /*10c0*/  ISETP.NE.U32.AND P0, PT, RZ, UR4, PT ;  /* 0x00000004ff007c0c */ /* 0x000fc8000bf05070 */
[----:B------:R-:W-:-:S13]  /*10d0*/  ISETP.NE.AND.EX P0, PT, RZ, UR5, PT, P0 ;  /* 0x00000005ff007c0c */ /* 0x000fda000bf05300 */
[----:B------:R-:W-:Y:S05]  /*10e0*/  @!P0 BRA `(.L_x_14) ;  /* 0x00000000001c8947 */ /* 0x000fea0003800000 */
[----:B01----:R-:W0:Y:S02]  /*10f0*/  LDC.64 R4, c[0x0][0x5a0] ;  /* 0x00016800ff047b82 */ /* 0x003e240000000a00 */
[----:B0-----:R-:W2:Y:S02]  /*1100*/  LDG.E.64 R4, desc[UR38][R4.64] ;  /* 0x0000002604047981 */ /* 0x001ea4000c1e1b00 */
[----:B--2---:R-:W-:-:S04]  /*1110*/  ISETP.NE.U32.AND P0, PT, R4, RZ, PT ;  /* 0x000000ff0400720c */ /* 0x004fc80003f05070 */
[----:B------:R-:W-:-:S13]  /*1120*/  ISETP.NE.AND.EX P0, PT, R5, RZ, PT, P0 ;  /* 0x000000ff0500720c */ /* 0x000fda0003f05300 */
[----:B------:R-:W-:Y:S05]  /*1130*/  @!P0 BRA `(.L_x_14) ;  /* 0x0000000000088947 */ /* 0x000fea0003800000 */
[----:B------:R0:W5:Y:S01]  /*1140*/  LD.E R90, desc[UR38][R4.64] ;  /* 0x00000026045a7980 */ /* 0x000162000c101900 */
[----:B------:R-:W-:Y:S05]  /*1150*/  BRA `(.L_x_15) ;  /* 0x0000000000247947 */ /* 0x000fea0003800000 */
.L_x_14:
[----:B------:R-:W-:Y:S02]  /*1160*/  ULDC.64 UR4, c[0x0][0x590] ;  /* 0x0001640000047ab9 */ /* 0x000fe40000000a00 */
[----:B------:R-:W-:-:S04]  /*1170*/  ISETP.NE.U32.AND P0, PT, RZ, UR4, PT ;  /* 0x00000004ff007c0c */ /* 0x000fc8000bf05070 */
[----:B------:R-:W-:-:S13]  /*1180*/  ISETP.NE.AND.EX P0, PT, RZ, UR5, PT, P0 ;  /* 0x00000005ff007c0c */ /* 0x000fda000bf05300 */
[----:B------:R-:W-:Y:S05]  /*1190*/  @!P0 BRA `(.L_x_16) ;  /* 0x00000000000c8947 */ /* 0x000fea0003800000 */
[----:B------:R-:W2:Y:S02]  /*11a0*/  LDC.64 R90, c[0x0][0x590] ;  /* 0x00016400ff5a7b82 */ /* 0x000ea40000000a00 */
[----:B--2---:R2:W5:Y:S01]  /*11b0*/  LDG.E R90, desc[UR38][R90.64] ;  /* 0x000000265a5a7981 */ /* 0x004562000c1e1900 */
[----:B------:R-:W-:Y:S05]  /*11c0*/  BRA `(.L_x_15) ;  /* 0x0000000000087947 */ /* 0x000fea0003800000 */
.L_x_16:
[----:B------:R-:W-:Y:S02]  /*11d0*/  ULDC UR4, c[0x0][0x584] ;  /* 0x0001610000047ab9 */ /* 0x000fe40000000800 */
[----:B------:R-:W-:-:S07]  /*11e0*/  IMAD.U32 R90, RZ, RZ, UR4 ;  /* 0x00000004ff5a7e24 */ /* 0x000fce000f8e00ff */
.L_x_15:
[----:B------:R-:W-:-:S13]  /*11f0*/  LOP3.LUT P0, RZ, R3, 0xff, RZ, 0xc0, !PT ;  /* 0x000000ff03ff7812 */ /* 0x000fda000780c0ff */
[----:B------:R-:W-:Y:S05]  /*1200*/  @!P0 EXIT ;  /* 0x000000000000894d */ /* 0x000fea0003800000 */
[----:B------:R-:W3:Y:S01]  /*1210*/  LDC R93, c[0x0][0x658] ;  /* 0x00019600ff5d7b82 */ /* 0x000ee20000000800 */
[----:B------:R-:W-:Y:S01]  /*1220*/  LOP3.LUT R7, R7, 0x1, RZ, 0xc0, !PT ;  /* 0x0000000107077812 */ /* 0x000fe200078ec0ff */
[----:B------:R-:W-:Y:S01]  /*1230*/  ULDC.64 UR6, c[0x0][0x288] ;  /* 0x0000a20000067ab9 */ /* 0x000fe20000000a00 */
[----:B------:R-:W-:Y:S01]  /*1240*/  SHF.R.U32.HI R3, RZ, 0x2, R95 ;  /* 0x00000002ff037819 */ /* 0x000fe2000001165f */
[----:B------:R-:W-:Y:S01]  /*1250*/  UIADD3 UR4, UR7, 0x3f, URZ ;  /* 0x0000003f07047890 */ /* 0x000fe2000fffe03f */
[----:B------:R-:W-:Y:S01]  /*1260*/  SHF.R.U32.HI R0, RZ, 0x1, R0 ;  /* 0x00000001ff007819 */ /* 0x000fe20000011600 */
[----:B------:R-:W-:Y:S01]  /*1270*/  IMAD.SHL.U32 R88, R7, 0x40, RZ ;  /* 0x0000004007587824 */ /* 0x000fe200078e00ff */
[----:B------:R-:W-:Y:S01]  /*1280*/  LOP3.LUT R3, R3, 0x7, RZ, 0xc0, !PT ;  /* 0x0000000703037812 */ /* 0x000fe200078ec0ff */
[----:B------:R-:W4:Y:S01]  /*1290*/  LDC.64 R8, c[0x0][0x5c8] ;  /* 0x00017200ff087b82 */ /* 0x000f220000000a00 */
[----:B------:R-:W-:Y:S01]  /*12a0*/  USHF.R.S32.HI UR5, URZ, 0x1f, UR4 ;  /* 0x0000001f3f057899 */ /* 0x000fe20008011404 */
[----:B------:R-:W-:Y:S01]  /*12b0*/  LOP3.LUT R0, R0, 0x30, RZ, 0xc0, !PT ;  /* 0x0000003000007812 */ /* 0x000fe200078ec0ff */
[----:B------:R-:W-:Y:S01]  /*12c0*/  IMAD.MOV.U32 R6, RZ, RZ, 0x1 ;  /* 0x00000001ff067424 */ /* 0x000fe200078e00ff */
[--C-:B------:R-:W-:Y:S01]  /*12d0*/  LOP3.LUT R88, R88, 0x40, R3.reuse, 0xe2, !PT ;  /* 0x0000004058587812 */ /* 0x100fe200078ee203 */
[----:B------:R-:W-:Y:S01]  /*12e0*/  ULEA.HI UR5, UR5, UR4, URZ, 0x6 ;  /* 0x0000000405057291 */ /* 0x000fe2000f8f303f */
[-C--:B01----:R-:W-:Y:S01]  /*12f0*/  IADD3 R4, RZ, -R0.reuse, -R3 ;  /* 0x80000000ff047210 */ /* 0x083fe20007ffe803 */
[----:B------:R-:W-:Y:S01]  /*1300*/  IMAD.U32 R5, RZ, RZ, UR6 ;  /* 0x00000006ff057e24 */ /* 0x000fe2000f8e00ff */
[----:B------:R-:W0:Y:S01]  /*1310*/  LDC R97, c[0x0][0x600] ;  /* 0x00018000ff617b82 */ /* 0x000e220000000800 */
[----:B------:R-:W-:Y:S01]  /*1320*/  LOP3.LUT R88, R88, R0, RZ, 0xfc, !PT ;  /* 0x0000000058587212 */ /* 0x000fe200078efcff */
[----:B------:R-:W-:Y:S01]  /*1330*/  IMAD.MOV.U32 R0, RZ, RZ, -0x1 ;  /* 0xffffffffff007424 */ /* 0x000fe200078e00ff */
[----:B------:R-:W-:Y:S01]  /*1340*/  USHF.R.S32.HI UR43, URZ, 0x6, UR5 ;  /* 0x000000063f2b7899 */ /* 0x000fe20008011405 */
[----:B------:R-:W-:Y:S01]  /*1350*/  LOP3.LUT R94, R95, 0x3, RZ, 0xc0, !PT ;  /* 0x000000035f5e7812 */ /* 0x000fe200078ec0ff */
[----:B------:R-:W-:Y:S01]  /*1360*/  IMAD R4, R7, -0x40, R4 ;  /* 0xffffffc007047824 */ /* 0x000fe200078e0204 */
[C---:B------:R-:W-:Y:S01]  /*1370*/  LOP3.LUT R96, R95.reuse, 0x80, RZ, 0xc0, !PT ;  /* 0x000000805f607812 */ /* 0x040fe200078ec0ff */
[----:B------:R-:W-:Y:S01]  /*1380*/  UISETP.LT.AND UP0, UPT, UR43, 0x1, UPT ;  /* 0x000000012b00788c */ /* 0x000fe2000bf01270 */
[-C--:B---3--:R-:W-:Y:S01]  /*1390*/  SHF.L.U32 R0, R0, R93.reuse, RZ ;  /* 0x0000005d00007219 */ /* 0x088fe200000006ff */
[----:B------:R-:W-:Y:S01]  /*13a0*/  ULDC UR4, c[0x0][0x284] ;  /* 0x0000a10000047ab9 */ /* 0x000fe20000000800 */
[----:B------:R-:W-:Y:S01]  /*13b0*/  IMAD R94, R94, -0x2, R5 ;  /* 0xfffffffe5e5e7824 */ /* 0x000fe200078e0205 */
[----:B------:R-:W-:Y:S01]  /*13c0*/  USEL UR44, UR43, 0x1, UP0 ;  /* 0x000000012b2c7887 */ /* 0x000fe20008000000 */
[----:B------:R-:W-:Y:S01]  /*13d0*/  SHF.L.U32 R93, R6, R93, RZ ;  /* 0x0000005d065d7219 */ /* 0x000fe200000006ff */
[----:B------:R-:W-:Y:S01]  /*13e0*/  IMAD.SHL.U32 R95, R95, 0x2, RZ ;  /* 0x000000025f5f7824 */ /* 0x000fe200078e00ff */
[----:B------:R-:W-:Y:S01]  /*13f0*/  LOP3.LUT R102, R18, 0x1, RZ, 0xfc, !PT ;  /* 0x0000000112667812 */ /* 0x000fe200078efcff */
[----:B------:R-:W-:Y:S01]  /*1400*/  VIADD R99, R4, UR4 ;  /* 0x0000000404637c36 */ /* 0x000fe20008000000 */
[C---:B----4-:R-:W-:Y:S01]  /*1410*/  SHF.L.U64.HI R92, R8.reuse, 0x3, R9 ;  /* 0x00000003085c7819 */ /* 0x050fe20000010209 */
[----:B--2---:R-:W-:Y:S01]  /*1420*/  IMAD.SHL.U32 R91, R8, 0x8, RZ ;  /* 0x00000008085b7824 */ /* 0x004fe200078e00ff */
[----:B------:R-:W-:Y:S01]  /*1430*/  SHF.R.U32.HI R96, RZ, 0x7, R96 ;  /* 0x00000007ff607819 */ /* 0x000fe20000011660 */
[----:B------:R-:W-:Y:S01]  /*1440*/  IMAD.MOV.U32 R89, RZ, RZ, RZ ;  /* 0x000000ffff597224 */ /* 0x000fe200078e00ff */
[----:B------:R-:W-:Y:S01]  /*1450*/  LOP3.LUT R98, RZ, R0, RZ, 0x33, !PT ;  /* 0x00000000ff627212 */ /* 0x000fe200078e33ff */
[----:B------:R-:W-:Y:S01]  /*1460*/  UIADD3 UR44, UR43, -UR44, URZ ;  /* 0x8000002c2b2c7290 */ /* 0x000fe2000fffe03f */
[----:B------:R-:W-:Y:S01]  /*1470*/  UMOV UR40, URZ ;  /* 0x0000003f00287c82 */ /* 0x000fe20008000000 */
[----:B0-----:R-:W-:Y:S01]  /*1480*/  VIADD R97, R97, 0xffffffff ;  /* 0xffffffff61617836 */ /* 0x001fe20000000000 */
[----:B------:R-:W-:-:S09]  /*1490*/  UMOV UR41, URZ ;  /* 0x0000003f00297c82 */ /* 0x000fd20008000000 */
.L_x_162:
[----:B0-----:R-:W0:Y:S01]  /*14a0*/  SHFL.IDX PT, R0, R96, RZ, 0x1f ;  /* 0x00001fff60007589 */ /* 0x001e2200000e0000 */
[----:B-1----:R-:W1:Y:S01]  /*14b0*/  S2UR UR7, SR_CgaCtaId ;  /* 0x00000000000779c3 */ /* 0x002e620000008800 */
[----:B------:R-:W-:Y:S01]  /*14c0*/  UMOV UR6, 0x400 ;  /* 0x0000040000067882 */ /* 0x000fe20000000000 */
[----:B0-----:R-:W-:Y:S01]  /*14d0*/  R2UR UR4, R0 ;  /* 0x00000000000472ca */ /* 0x001fe200000e0000 */
[----:B-1----:R-:W-:-:S12]  /*14e0*/  ULEA UR6, UR7, UR6, 0x18 ;  /* 0x0000000607067291 */ /* 0x002fd8000f8ec03f */
[----:B------:R-:W-:-:S04]  /*14f0*/  ULEA.HI UR5, UR4, UR4, URZ, 0x1 ;  /* 0x0000000404057291 */ /* 0x000fc8000f8f083f */
[----:B------:R-:W-:-:S04]  /*1500*/  ULOP3.LUT UR5, UR5, 0x7fffe, URZ, 0xc0, !UPT ;  /* 0x0007fffe05057892 */ /* 0x000fc8000f8ec03f */
[----:B------:R-:W-:-:S03]  /*1510*/  UIADD3 UR5, UR4, -UR5, URZ ;  /* 0x8000000504057290 */ /* 0x000fc6000fffe03f */
[----:B------:R-:W-:Y:S01]  /*1520*/  ULDC UR4, c[0x0][0x28c] ;  /* 0x0000a30000047ab9 */ /* 0x000fe20000000800 */
[----:B------:R-:W-:Y:S01]  /*1530*/  ULEA UR5, UR5, UR6, 0xd ;  /* 0x0000000605057291 */ /* 0x000fe2000f8e683f */
[----:B------:R-:W-:-:S03]  /*1540*/  ISETP.LT.AND P0, PT, RZ, UR4, PT ;  /* 0x00000004ff007c0c */ /* 0x000fc6000bf01270 */
[----:B------:R-:W-:-:S04]  /*1550*/  UIADD3 UR5, UR5, 0x100, URZ ;  /* 0x0000010005057890 */ /* 0x000fc8000fffe03f */
[----:B------:R-:W-:-:S04]  /*1560*/  USHF.R.U32.HI UR5, URZ, 0x4, UR5 ;  /* 0x000000043f057899 */ /* 0x000fc80008011605 */
[----:B------:R-:W-:-:S04]  /*1570*/  ULOP3.LUT UR5, UR5, 0x3fff, URZ, 0xc0, !UPT ;  /* 0x00003fff05057892 */ /* 0x000fc8000f8ec03f */
[----:B------:R-:W-:Y:S01]  /*1580*/  ULOP3.LUT UR45, UR5, 0x10000, URZ, 0xfc, !UPT ;  /* 0x00010000052d7892 */ /* 0x000fe2000f8efc3f */
[----:B--2345:R-:W-:Y:S11]  /*1590*/  @P0 BRA `(.L_x_17) ;  /* 0x0000000000400947 */ /* 0x03cff60003800000 */
[----:B------:R-:W-:Y:S01]  /*15a0*/  MOV R0, 0x0 ;  /* 0x0000000000007802 */ /* 0x000fe20000000f00 */
[----:B------:R-:W-:Y:S01]  /*15b0*/  ULDC.64 UR4, c[0x4][0x68] ;  /* 0x01001a0000047ab9 */ /* 0x000fe20000000a00 */
[----:B------:R-:W-:Y:S01]  /*15c0*/  ULDC.64 UR6, c[0x4][0x8] ;  /* 0x0100020000067ab9 */ /* 0x000fe20000000a00 */
[----:B------:R-:W-:Y:S01]  /*15d0*/  IMAD.U32 R4, RZ, RZ, UR4 ;  /* 0x00000004ff047e24 */ /* 0x000fe2000f8e00ff */
[----:B------:R0:W1:Y:S01]  /*15e0*/  LDC.64 R14, c[0x4][R0] ;  /* 0x01000000000e7b82 */ /* 0x0000620000000a00 */
[----:B------:R-:W-:Y:S01]  /*15f0*/  IMAD.U32 R5, RZ, RZ, UR5 ;  /* 0x00000005ff057e24 */ /* 0x000fe2000f8e00ff */
[----:B------:R-:W-:Y:S01]  /*1600*/  ULDC.64 UR4, c[0x4][0x70] ;  /* 0x01001c0000047ab9 */ /* 0x000fe20000000a00 */
[----:B------:R-:W-:Y:S02]  /*1610*/  IMAD.U32 R10, RZ, RZ, UR6 ;  /* 0x00000006ff0a7e24 */ /* 0x000fe4000f8e00ff */
[----:B------:R-:W-:Y:S02]  /*1620*/  IMAD.U32 R6, RZ, RZ, UR4 ;  /* 0x00000004ff067e24 */ /* 0x000fe4000f8e00ff */
[----:B------:R-:W-:-:S02]  /*1630*/  IMAD.U32 R7, RZ, RZ, UR5 ;  /* 0x00000005ff077e24 */ /* 0x000fc4000f8e00ff */
[----:B------:R-:W-:Y:S02]  /*1640*/  IMAD.U32 R11, RZ, RZ, UR7 ;  /* 0x00000007ff0b7e24 */ /* 0x000fe4000f8e00ff */
[----:B------:R-:W-:Y:S02]  /*1650*/  IMAD.MOV.U32 R8, RZ, RZ, 0x1e1 ;  /* 0x000001e1ff087424 */ /* 0x000fe400078e00ff */
[----:B------:R-:W-:Y:S02]  /*1660*/  IMAD.MOV.U32 R12, RZ, RZ, 0x1 ;  /* 0x00000001ff0c7424 */ /* 0x000fe400078e00ff */
[----:B0-----:R-:W-:-:S07]  /*1670*/  IMAD.MOV.U32 R13, RZ, RZ, RZ ;  /* 0x000000ffff0d7224 */ /* 0x001fce00078e00ff */
[----:B------:R-:W-:-:S07]  /*1680*/  LEPC R20, `(.L_x_17) ;  /* 0x000000001014794e */ /* 0x000fce0000000000 */
[----:B-1---5:R-:W-:Y:S05]  /*1690*/  CALL.ABS.NOINC R14 ;  /* 0x000000000e007343 */ /* 0x022fea0003c00000 */
.L_x_17:
[----:B------:R-:W-:-:S13]  /*16a0*/  ISETP.NE.AND P0, PT, R102, 0x3, PT ;  /* 0x000000036600780c */ /* 0x000fda0003f05270 */
[----:B------:R-:W-:Y:S05]  /*16b0*/  @!P0 BRA `(.L_x_18) ;  /* 0x0000000000048947 */ /* 0x000fea0003800000 */
[----:B------:R-:W-:Y:S01]  /*16c0*/  BPT.TRAP 0x1 ;  /* 0x000000040000795c */ /* 0x000fe20000300000 */
.L_x_18:
[----:B------:R-:W0:Y:S01]  /*16d0*/  S2UR UR5, SR_CgaCtaId ;  /* 0x00000000000579c3 */ /* 0x000e220000008800 */
[----:B------:R-:W-:Y:S01]  /*16e0*/  UMOV UR4, 0x400 ;  /* 0x0000040000047882 */ /* 0x000fe20000000000 */
[----:B------:R-:W-:Y:S02]  /*16f0*/  IMAD.U32 R0, RZ, RZ, UR40 ;  /* 0x00000028ff007e24 */ /* 0x000fe4000f8e00ff */
[----:B------:R-:W-:-:S03]  /*1700*/  IMAD.U32 R3, RZ, RZ, UR41 ;  /* 0x00000029ff037e24 */ /* 0x000fc6000f8e00ff */
[----:B------:R-:W-:Y:S01]  /*1710*/  SHF.L.U32 R0, R0, 0x1f, RZ ;  /* 0x0000001f00007819 */ /* 0x000fe200000006ff */
[----:B0-----:R-:W-:-:S06]  /*1720*/  ULEA UR4, UR5, UR4, 0x18 ;  /* 0x0000000405047291 */ /* 0x001fcc000f8ec03f */
[----:B------:R-:W-:-:S04]  /*1730*/  IMAD.U32 R6, RZ, RZ, UR4 ;  /* 0x00000004ff067e24 */ /* 0x000fc8000f8e00ff */
[----:B------:R-:W-:-:S04]  /*1740*/  IMAD R3, R3, 0x8, R6 ;  /* 0x0000000803037824 */ /* 0x000fc800078e0206 */
[----:B------:R0:W1:Y:S01]  /*1750*/  SYNCS.PHASECHK.TRANS64.TRYWAIT P1, [R3+URZ], R0 ;  /* 0x00000000030075a7 */ /* 0x000062000802017f */
[----:B------:R-:W-:Y:S05]  /*1760*/  @!P0 BRA `(.L_x_19) ;  /* 0x0000000000048947 */ /* 0x000fea0003800000 */
[----:B------:R-:W-:Y:S01]  /*1770*/  BPT.TRAP 0x1 ;  /* 0x000000040000795c */ /* 0x000fe20000300000 */
.L_x_19:
[----:B------:R-:W-:-:S05]  /*1780*/  IMAD.U32 R4, RZ, RZ, UR44 ;  /* 0x0000002cff047e24 */ /* 0x000fca000f8e00ff */
[----:B------:R-:W-:Y:S01]  /*1790*/  ISETP.GE.AND P2, PT, R4, 0x1, PT ;  /* 0x000000010400780c */ /* 0x000fe20003f46270 */
[----:B-1----:R-:W-:-:S12]  /*17a0*/  @P1 BRA `(.L_x_20) ;  /* 0x0000000000081947 */ /* 0x002fd80003800000 */
[----:B------:R-:W1:Y:S02]  /*17b0*/  SYNCS.PHASECHK.TRANS64.TRYWAIT P1, [R3+URZ], R0 ;  /* 0x00000000030075a7 */ /* 0x000e64000802017f */
[----:B-1----:R-:W-:Y:S05]  /*17c0*/  @!P1 BRA `(.L_x_21) ;  /* 0x0000006400dc9947 */ /* 0x002fea0003800000 */
.L_x_20:
[----:B------:R-:W-:Y:S05]  /*17d0*/  WARPSYNC.ALL ;  /* 0x0000000000007948 */ /* 0x000fea0003800000 */
[----:B------:R-:W-:Y:S01]  /*17e0*/  R2UR UR4, R6 ;  /* 0x00000000060472ca */ /* 0x000fe200000e0000 */
[----:B------:R-:W-:Y:S01]  /*17f0*/  ULEA UR5, UR41, UR45, 0xa ;  /* 0x0000002d29057291 */ /* 0x000fe2000f8e503f */
[----:B------:R-:W-:Y:S01]  /*1800*/  WARPGROUP.ARRIVE ;  /* 0x00000000000079c5 */ /* 0x000fe20000000000 */
[----:B------:R-:W-:Y:S01]  /*1810*/  UMOV UR9, 0x40000040 ;  /* 0x4000004000097882 */ /* 0x000fe20000000000 */
[----:B------:R-:W-:-:S04]  /*1820*/  UMOV UR11, 0x40000040 ;  /* 0x40000040000b7882 */ /* 0x000fc80000000000 */
[----:B------:R-:W-:-:S05]  /*1830*/  UMOV UR8, UR5 ;  /* 0x0000000500087c82 */ /* 0x000fca0008000000 */
[----:B------:R-:W-:-:S04]  /*1840*/  UIADD3 UR4, UR4, 0x14100, URZ ;  /* 0x0001410004047890 */ /* 0x000fc8000fffe03f */
[----:B------:R-:W-:-:S04]  /*1850*/  USHF.R.U32.HI UR4, URZ, 0x4, UR4 ;  /* 0x000000043f047899 */ /* 0x000fc80008011604 */
[----:B------:R-:W-:-:S04]  /*1860*/  ULOP3.LUT UR4, UR4, 0x3fff, URZ, 0xc0, !UPT ;  /* 0x00003fff04047892 */ /* 0x000fc8000f8ec03f */
[----:B------:R-:W-:-:S04]  /*1870*/  ULOP3.LUT UR4, UR4, 0x10000, URZ, 0xfc, !UPT ;  /* 0x0001000004047892 */ /* 0x000fc8000f8efc3f */
[----:B------:R-:W-:-:S07]  /*1880*/  ULEA UR6, UR41, UR4, 0xa ;  /* 0x0000000429067291 */ /* 0x000fce000f8e503f */
[----:B------:R-:W-:Y:S02]  /*1890*/  UMOV UR10, UR6 ;  /* 0x00000006000a7c82 */ /* 0x000fe40008000000 */
[----:B------:R-:W-:Y:S01]  /*18a0*/  HGMMA.64x128x16.F32 R24, gdesc[UR8], RZ, !UPT, gsb0 ;  /* 0x01e00000081879f0 */ /* 0x000fe2000c0008ff */
[----:B------:R-:W-:Y:S02]  /*18b0*/  UIADD3 UR8, UR5, 0x2, URZ ;  /* 0x0000000205087890 */ /* 0x000fe4000fffe03f */
[----:B------:R-:W-:Y:S01]  /*18c0*/  UIADD3 UR10, UR6, 0x2, URZ ;  /* 0x00000002060a7890 */ /* 0x000fe2000fffe03f */
[----:B------:R-:W-:Y:S01]  /*18d0*/  UMOV UR9, 0x40000040 ;  /* 0x4000004000097882 */ /* 0x000fe20000000000 */
[----:B------:R-:W-:Y:S01]  /*18e0*/  UMOV UR11, 0x40000040 ;  /* 0x40000040000b7882 */ /* 0x000fe20000000000 */
[----:B------:R-:W-:Y:S02]  /*18f0*/  WARPGROUP.DEPBAR.LE gsb0, 0x0 ;  /* 0x00008000000079c5 */ /* 0x000fe40000010000 */
[----:B------:R-:W-:-:S06]  /*1900*/  WARPGROUP.ARRIVE ;  /* 0x00000000000079c5 */ /* 0x000fcc0000000000 */
[----:B------:R-:W-:Y:S01]  /*1910*/  HGMMA.64x128x16.F32 R24, gdesc[UR8], R24, gsb0 ;  /* 0x01e00000081879f0 */ /* 0x000fe20008000818 */
        /* <DEDUP_REMOVED lines=13> */
[----:B------:R-:W-:Y:S03]  /*19f0*/  HGMMA.64x128x16.F32 R24, gdesc[UR8], R24, gsb0 ;  /* 0x01e00000081879f0 */ /* 0x000fe60008000818 */
[----:B------:R-:W-:Y:S02]  /*1a00*/  WARPGROUP.DEPBAR.LE gsb0, 0x0 ;  /* 0x00008000000079c5 */ /* 0x000fe40000010000 */
[----:B------:R-:W-:Y:S05]  /*1a10*/  @!P2 BRA `(.L_x_22) ;  /* 0x000000040028a947 */ /* 0x000fea0003800000 */
[----:B------:R-:W-:Y:S01]  /*1a20*/  UIADD3 UR5, UR41, 0x1, URZ ;  /* 0x0000000129057890 */ /* 0x000fe2000fffe03f */
[----:B01----:R-:W-:Y:S02]  /*1a30*/  IMAD.U32 R0, RZ, RZ, UR44 ;  /* 0x0000002cff007e24 */ /* 0x003fe4000f8e00ff */
[----:B------:R-:W-:Y:S01]  /*1a40*/  IMAD.U32 R3, RZ, RZ, UR41 ;  /* 0x00000029ff037e24 */ /* 0x000fe2000f8e00ff */
[----:B------:R-:W-:-:S04]  /*1a50*/  UISETP.NE.AND UP0, UPT, UR5, 0x5, UPT ;  /* 0x000000050500788c */ /* 0x000fc8000bf05270 */
[----:B------:R-:W-:Y:S02]  /*1a60*/  USEL UR6, URZ, 0x1, UP0 ;  /* 0x000000013f067887 */ /* 0x000fe40008000000 */
[----:B------:R-:W-:Y:S02]  /*1a70*/  USEL UR5, UR5, URZ, UP0 ;  /* 0x0000003f05057287 */ /* 0x000fe40008000000 */
[----:B------:R-:W-:-:S06]  /*1a80*/  ULOP3.LUT UR6, UR40, UR6, URZ, 0x3c, !UPT ;  /* 0x0000000628067292 */ /* 0x000fcc000f8e3c3f */
[----:B------:R-:W-:-:S07]  /*1a90*/  IMAD.U32 R7, RZ, RZ, UR6 ;  /* 0x00000006ff077e24 */ /* 0x000fce000f8e00ff */
.L_x_29:
[----:B------:R-:W-:Y:S05]  /*1aa0*/  @!P0 BRA `(.L_x_23) ;  /* 0x0000000000048947 */ /* 0x000fea0003800000 */
[----:B------:R-:W-:Y:S01]  /*1ab0*/  BPT.TRAP 0x1 ;  /* 0x000000040000795c */ /* 0x000fe20000300000 */
.L_x_23:
[----:B------:R-:W0:Y:S01]  /*1ac0*/  S2UR UR7, SR_CgaCtaId ;  /* 0x00000000000779c3 */ /* 0x000e220000008800 */
[----:B------:R-:W-:Y:S01]  /*1ad0*/  UMOV UR6, 0x400 ;  /* 0x0000040000067882 */ /* 0x000fe20000000000 */
[----:B------:R-:W-:Y:S01]  /*1ae0*/  IMAD.U32 R5, RZ, RZ, UR5 ;  /* 0x00000005ff057e24 */ /* 0x000fe2000f8e00ff */
[----:B------:R-:W-:Y:S01]  /*1af0*/  SHF.L.U32 R4, R7, 0x1f, RZ ;  /* 0x0000001f07047819 */ /* 0x000fe200000006ff */
[----:B0-----:R-:W-:-:S06]  /*1b00*/  ULEA UR6, UR7, UR6, 0x18 ;  /* 0x0000000607067291 */ /* 0x001fcc000f8ec03f */
[----:B------:R-:W-:-:S04]  /*1b10*/  IMAD.U32 R6, RZ, RZ, UR6 ;  /* 0x00000006ff067e24 */ /* 0x000fc8000f8e00ff */
[----:B------:R-:W-:-:S04]  /*1b20*/  IMAD R5, R5, 0x8, R6 ;  /* 0x0000000805057824 */ /* 0x000fc800078e0206 */
[----:B------:R0:W1:Y:S01]  /*1b30*/  SYNCS.PHASECHK.TRANS64.TRYWAIT P1, [R5+URZ], R4 ;  /* 0x00000004050075a7 */ /* 0x000062000802017f */
[----:B------:R-:W-:Y:S05]  /*1b40*/  @!P0 BRA `(.L_x_24) ;  /* 0x0000000000048947 */ /* 0x000fea0003800000 */
[----:B------:R-:W-:Y:S01]  /*1b50*/  BPT.TRAP 0x1 ;  /* 0x000000040000795c */ /* 0x000fe20000300000 */
.L_x_24:
[----:B-1----:R-:W-:Y:S05]  /*1b60*/  @P1 BRA `(.L_x_25) ;  /* 0x0000000000081947 */ /* 0x002fea0003800000 */
[----:B------:R-:W1:Y:S02]  /*1b70*/  SYNCS.PHASECHK.TRANS64.TRYWAIT P1, [R5+URZ], R4 ;  /* 0x00000004050075a7 */ /* 0x000e64000802017f */
[----:B-1----:R-:W-:Y:S05]  /*1b80*/  @!P1 BRA `(.L_x_26) ;  /* 0x0000006400009947 */ /* 0x002fea0003800000 */
.L_x_25:
[----:B------:R-:W-:Y:S01]  /*1b90*/  ULEA UR6, UR5, UR45, 0xa ;  /* 0x0000002d05067291 */ /* 0x000fe2000f8e503f */
[----:B------:R-:W-:Y:S01]  /*1ba0*/  WARPGROUP.ARRIVE ;  /* 0x00000000000079c5 */ /* 0x000fe20000000000 */
[----:B------:R-:W-:Y:S01]  /*1bb0*/  ULEA UR7, UR5, UR4, 0xa ;  /* 0x0000000405077291 */ /* 0x000fe2000f8e503f */
[----:B------:R-:W-:Y:S01]  /*1bc0*/  UMOV UR9, 0x40000040 ;  /* 0x4000004000097882 */ /* 0x000fe20000000000 */
[----:B------:R-:W-:-:S03]  /*1bd0*/  UMOV UR11, 0x40000040 ;  /* 0x40000040000b7882 */ /* 0x000fc60000000000 */
[----:B------:R-:W-:Y:S02]  /*1be0*/  UMOV UR8, UR6 ;  /* 0x0000000600087c82 */ /* 0x000fe40008000000 */
[----:B------:R-:W-:Y:S02]  /*1bf0*/  UMOV UR10, UR7 ;  /* 0x00000007000a7c82 */ /* 0x000fe40008000000 */
[----:B------:R-:W-:Y:S01]  /*1c00*/  HGMMA.64x128x16.F32 R24, gdesc[UR8], R24, gsb0 ;  /* 0x01e00000081879f0 */ /* 0x000fe20008000818 */
[----:B------:R-:W-:Y:S02]  /*1c10*/  UIADD3 UR8, UR6, 0x2, URZ ;  /* 0x0000000206087890 */ /* 0x000fe4000fffe03f */
[----:B------:R-:W-:Y:S01]  /*1c20*/  UIADD3 UR10, UR7, 0x2, URZ ;  /* 0x00000002070a7890 */ /* 0x000fe2000fffe03f */
[----:B------:R-:W-:Y:S01]  /*1c30*/  UMOV UR9, 0x40000040 ;  /* 0x4000004000097882 */ /* 0x000fe20000000000 */
[----:B------:R-:W-:Y:S01]  /*1c40*/  UMOV UR11, 0x40000040 ;  /* 0x40000040000b7882 */ /* 0x000fe20000000000 */
[----:B------:R-:W-:-:S02]  /*1c50*/  WARPGROUP.DEPBAR.LE gsb0, 0x0 ;  /* 0x00008000000079c5 */ /* 0x000fc40000010000 */
        /* <DEDUP_REMOVED lines=18> */
[----:B------:R-:W-:Y:S01]  /*1d80*/  BPT.TRAP 0x1 ;  /* 0x000000040000795c */ /* 0x000fe20000300000 */
.L_x_27:
[----:B------:R-:W-:-:S13]  /*1d90*/  ISETP.NE.AND P1, PT, R22, RZ, PT ;  /* 0x000000ff1600720c */ /* 0x000fda0003f25270 */
[----:B01----:R-:W-:-:S04]  /*1da0*/  @P1 IMAD R4, R3, 0x8, R6 ;  /* 0x0000000803041824 */ /* 0x003fc800078e0206 */
[----:B------:R-:W-:-:S05]  /*1db0*/  @P1 VIADD R4, R4, 0x28 ;  /* 0x0000002804041836 */ /* 0x000fca0000000000 */
[----:B------:R-:W-:-:S04]  /*1dc0*/  @P1 PRMT R4, R19, 0x654, R4 ;  /* 0x0000065413041816 */ /* 0x000fc80000000004 */
[----:B------:R0:W-:Y:S01]  /*1dd0*/  @P1 SYNCS.ARRIVE.TRANS64.RED.A1T0 RZ, [R4+URZ], RZ ;  /* 0x000000ff04ff19a7 */ /* 0x0001e2000810043f */
[----:B------:R-:W-:-:S13]  /*1de0*/  ISETP.GT.U32.AND P1, PT, R18, 0x1, PT ;  /* 0x000000011200780c */ /* 0x000fda0003f24070 */
[----:B0-----:R-:W-:Y:S05]  /*1df0*/  @P1 BRA `(.L_x_28) ;  /* 0x0000000000041947 */ /* 0x001fea0003800000 */
[----:B------:R-:W-:Y:S01]  /*1e00*/  BPT.TRAP 0x1 ;  /* 0x000000040000795c */ /* 0x000fe20000300000 */
.L_x_28:
[----:B------:R-:W-:Y:S01]  /*1e10*/  UIADD3 UR5, UR5, 0x1, URZ ;  /* 0x0000000105057890 */ /* 0x000fe2000fffe03f */
[C---:B------:R-:W-:Y:S01]  /*1e20*/  ISETP.GT.AND P2, PT, R0.reuse, 0x1, PT ;  /* 0x000000010000780c */ /* 0x040fe20003f44270 */
[----:B------:R-:W-:Y:S02]  /*1e30*/  VIADD R3, R3, 0x1 ;  /* 0x0000000103037836 */ /* 0x000fe40000000000 */
[----:B------:R-:W-:Y:S01]  /*1e40*/  UISETP.NE.AND UP0, UPT, UR5, 0x5, UPT ;  /* 0x000000050500788c */ /* 0x000fe2000bf05270 */
[----:B------:R-:W-:Y:S02]  /*1e50*/  VIADD R0, R0, 0xffffffff ;  /* 0xffffffff00007836 */ /* 0x000fe40000000000 */
[C---:B------:R-:W-:Y:S01]  /*1e60*/  ISETP.NE.AND P1, PT, R3.reuse, 0x5, PT ;  /* 0x000000050300780c */ /* 0x040fe20003f25270 */
[----:B------:R-:W-:Y:S02]  /*1e70*/  USEL UR6, URZ, 0x1, UP0 ;  /* 0x000000013f067887 */ /* 0x000fe40008000000 */
[----:B------:R-:W-:Y:S01]  /*1e80*/  USEL UR5, UR5, URZ, UP0 ;  /* 0x0000003f05057287 */ /* 0x000fe20008000000 */
[----:B------:R-:W-:-:S03]  /*1e90*/  SEL R3, R3, RZ, P1 ;  /* 0x000000ff03037207 */ /* 0x000fc60000800000 */
[----:B------:R-:W-:Y:S01]  /*1ea0*/  LOP3.LUT R7, R7, UR6, RZ, 0x3c, !PT ;  /* 0x0000000607077c12 */ /* 0x000fe2000f8e3cff */
[----:B------:R-:W-:Y:S07]  /*1eb0*/  @P2 BRA `(.L_x_29) ;  /* 0xfffffff800f82947 */ /* 0x000fee000383ffff */
.L_x_22:
[----:B01----:R-:W0:Y:S02]  /*1ec0*/  LDC R0, c[0x0][0x28c] ;  /* 0x0000a300ff007b82 */ /* 0x003e240000000800 */
[----:B0-----:R-:W-:-:S13]  /*1ed0*/  ISETP.GE.AND P1, PT, R0, 0x1, PT ;  /* 0x000000010000780c */ /* 0x001fda0003f26270 */
[----:B------:R-:W-:Y:S05]  /*1ee0*/  @!P1 BRA `(.L_x_30) ;  /* 0x0000000000449947 */ /* 0x000fea0003800000 */
[----:B------:R-:W-:Y:S05]  /*1ef0*/  @!P0 BRA `(.L_x_31) ;  /* 0x0000000000048947 */ /* 0x000fea0003800000 */
[----:B------:R-:W-:Y:S01]  /*1f00*/  BPT.TRAP 0x1 ;  /* 0x000000040000795c */ /* 0x000fe20000300000 */
.L_x_31:
[----:B------:R-:W-:-:S13]  /*1f10*/  ISETP.NE.AND P0, PT, R22, RZ, PT ;  /* 0x000000ff1600720c */ /* 0x000fda0003f05270 */
[----:B------:R-:W-:-:S05]  /*1f20*/  VOTEU.ANY UP0, P0 ;  /* 0x00000000003f7886 */ /* 0x000fca0000000100 */
[----:B------:R-:W-:-:S06]  /*1f30*/  @UP0 UIADD3 UR4, UR44, UR41, URZ ;  /* 0x000000292c040290 */ /* 0x000fcc000fffe03f */
[----:B------:R-:W-:Y:S02]  /*1f40*/  IMAD.U32 R4, RZ, RZ, UR4 ;  /* 0x00000004ff047e24 */ /* 0x000fe4000f8e00ff */
[----:B------:R-:W-:Y:S02]  /*1f50*/  IMAD.U32 R3, RZ, RZ, UR4 ;  /* 0x00000004ff037e24 */ /* 0x000fe4000f8e00ff */
[----:B------:R-:W-:-:S05]  /*1f60*/  @P0 IMAD.WIDE.U32 R4, R4, -0x33333333, RZ ;  /* 0xcccccccd04040825 */ /* 0x000fca00078e00ff */
[----:B------:R-:W-:-:S05]  /*1f70*/  @P0 SHF.R.U32.HI R0, RZ, 0x2, R5 ;  /* 0x00000002ff000819 */ /* 0x000fca0000011605 */
[----:B------:R-:W-:-:S04]  /*1f80*/  @P0 IMAD R0, R0, -0x5, R3 ;  /* 0xfffffffb00000824 */ /* 0x000fc800078e0203 */
[----:B------:R-:W-:-:S04]  /*1f90*/  @P0 IMAD R0, R0, 0x8, R6 ;  /* 0x0000000800000824 */ /* 0x000fc800078e0206 */
[----:B------:R-:W-:-:S05]  /*1fa0*/  @P0 VIADD R0, R0, 0x28 ;  /* 0x0000002800000836 */ /* 0x000fca0000000000 */
[----:B------:R-:W-:-:S04]  /*1fb0*/  @P0 PRMT R0, R19, 0x654, R0 ;  /* 0x0000065413000816 */ /* 0x000fc80000000000 */
[----:B------:R0:W-:Y:S01]  /*1fc0*/  @P0 SYNCS.ARRIVE.TRANS64.RED.A1T0 RZ, [R0+URZ], RZ ;  /* 0x000000ff00ff09a7 */ /* 0x0001e2000810043f */
[----:B------:R-:W-:-:S13]  /*1fd0*/  ISETP.GT.U32.AND P0, PT, R18, 0x1, PT ;  /* 0x000000011200780c */ /* 0x000fda0003f04070 */
[----:B0-----:R-:W-:Y:S05]  /*1fe0*/  @P0 BRA `(.L_x_30) ;  /* 0x0000000000040947 */ /* 0x001fea0003800000 */
[----:B------:R-:W-:Y:S01]  /*1ff0*/  BPT.TRAP 0x1 ;  /* 0x000000040000795c */ /* 0x000fe20000300000 */
.L_x_30:
[----:B------:R-:W-:Y:S01]  /*2000*/  IMAD.SHL.U32 R100, R100, 0x80, RZ ;  /* 0x0000008064647824 */ /* 0x000fe200078e00ff */
[----:B------:R-:W-:Y:S01]  /*2010*/  UIADD3 UR41, UR43, UR41, URZ ;  /* 0x000000292b297290 */ /* 0x000fe2000fffe03f */
[----:B------:R-:W-:Y:S01]  /*2020*/  SHF.R.S32.HI R11, RZ, 0x1f, R101 ;  /* 0x0000001fff0b7819 */ /* 0x000fe20000011465 */
[----:B------:R-:W-:Y:S01]  /*2030*/  UISETP.GE.U32.AND UP1, UPT, UR43, 0x5, UPT ;  /* 0x000000052b00788c */ /* 0x000fe2000bf26070 */
[----:B------:R-:W-:Y:S01]  /*2040*/  IMAD.SHL.U32 R6, R103, 0x80, RZ ;  /* 0x0000008067067824 */ /* 0x000fe200078e00ff */
[----:B------:R-:W-:Y:S01]  /*2050*/  ULDC UR7, c[0x0][0x288] ;  /* 0x0000a20000077ab9 */ /* 0x000fe20000000800 */
[C---:B------:R-:W-:Y:S01]  /*2060*/  LOP3.LUT R8, R100.reuse, 0x6, R95, 0xf8, !PT ;  /* 0x0000000664087812 */ /* 0x040fe200078ef85f */
[----:B------:R-:W-:Y:S01]  /*2070*/  UISETP.GT.U32.AND UP0, UPT, UR41, 0x4, UPT ;  /* 0x000000042900788c */ /* 0x000fe2000bf04070 */
[----:B------:R-:W-:Y:S01]  /*2080*/  ISETP.GE.AND P0, PT, R100, UR7, PT ;  /* 0x0000000764007c0c */ /* 0x000fe2000bf06270 */
[----:B------:R-:W-:Y:S01]  /*2090*/  ULDC.64 UR4, c[0x0][0x5d0] ;  /* 0x0001740000047ab9 */ /* 0x000fe20000000a00 */
[--C-:B------:R-:W-:Y:S01]  /*20a0*/  SHF.R.S32.HI R9, RZ, 0x1f, R8.reuse ;  /* 0x0000001fff097819 */ /* 0x100fe20000011408 */
[----:B------:R-:W-:Y:S01]  /*20b0*/  ULDC UR10, c[0x0][0x284] ;  /* 0x0000a100000a7ab9 */ /* 0x000fe20000000800 */
[----:B------:R-:W-:Y:S01]  /*20c0*/  IMAD R0, R11, UR4, RZ ;  /* 0x000000040b007c24 */ /* 0x000fe2000f8e02ff */
[----:B------:R-:W-:Y:S01]  /*20d0*/  UISETP.LT.U32.AND UP0, UPT, UR43, 0x5, UP0 ;  /* 0x000000052b00788c */ /* 0x000fe20008701070 */
[----:B------:R-:W-:Y:S01]  /*20e0*/  ISETP.GE.OR P0, PT, R6, UR10, P0 ;  /* 0x0000000a06007c0c */ /* 0x000fe20008706670 */
[----:B------:R-:W-:Y:S01]  /*20f0*/  IMAD.WIDE.U32 R4, R101, UR4, R8 ;  /* 0x0000000465047c25 */ /* 0x000fe2000f8e0008 */
[----:B------:R-:W-:Y:S01]  /*2100*/  ULDC.64 UR8, c[0x0][0x5c8] ;  /* 0x0001720000087ab9 */ /* 0x000fe20000000a00 */
[----:B------:R-:W-:-:S02]  /*2110*/  USEL UR6, URZ, 0x1, !UP0 ;  /* 0x000000013f067887 */ /* 0x000fc4000c000000 */
[----:B------:R-:W-:Y:S01]  /*2120*/  IMAD R3, R101, UR5, R0 ;  /* 0x0000000565037c24 */ /* 0x000fe2000f8e0200 */
[----:B------:R-:W-:Y:S01]  /*2130*/  @UP1 UIMAD.WIDE.U32 UR4, UR41, -0x33333333, URZ ;  /* 0xcccccccd290418a5 */ /* 0x000fe2000f8e003f */
[----:B------:R-:W-:Y:S01]  /*2140*/  IMAD.WIDE R104, R103, 0x80, R88 ;  /* 0x0000008067687825 */ /* 0x000fe200078e0258 */
[----:B------:R-:W-:Y:S02]  /*2150*/  ULOP3.LUT UR40, UR40, UR6, URZ, 0x3c, !UPT ;  /* 0x0000000628287292 */ /* 0x000fe4000f8e3c3f */
[----:B------:R-:W-:Y:S01]  /*2160*/  @UP1 USHF.R.U32.HI UR4, URZ, 0x2, UR5 ;  /* 0x000000023f041899 */ /* 0x000fe20008011605 */
[----:B------:R-:W-:Y:S02]  /*2170*/  IMAD.IADD R5, R5, 0x1, R3 ;  /* 0x0000000105057824 */ /* 0x000fe400078e0203 */
[----:B------:R-:W-:Y:S01]  /*2180*/  IMAD R3, R105, UR8, RZ ;  /* 0x0000000869037c24 */ /* 0x000fe2000f8e02ff */
[----:B------:R-:W-:Y:S01]  /*2190*/  @UP1 ULOP3.LUT UR40, UR40, 0x1, UR4, 0x78, !UPT ;  /* 0x0000000128281892 */ /* 0x000fe2000f8e7804 */
[----:B------:R-:W-:-:S04]  /*21a0*/  IMAD.WIDE.U32 R106, R104, UR8, R4 ;  /* 0x00000008686a7c25 */ /* 0x000fc8000f8e0004 */
[----:B------:R-:W-:Y:S02]  /*21b0*/  IMAD R7, R104, UR9, R3 ;  /* 0x0000000968077c24 */ /* 0x000fe4000f8e0203 */
[----:B------:R-:W-:Y:S01]  /*21c0*/  IMAD.MOV.U32 R0, RZ, RZ, -0x1 ;  /* 0xffffffffff007424 */ /* 0x000fe200078e00ff */
[----:B------:R-:W-:Y:S06]  /*21d0*/  @P0 BRA `(.L_x_32) ;  /* 0x00000040001c0947 */ /* 0x000fec0003800000 */
[----:B-----5:R-:W-:Y:S01]  /*21e0*/  FSETP.NEU.AND P0, PT, R90, RZ, PT ;  /* 0x000000ff5a00720b */ /* 0x020fe20003f0d000 */
[----:B------:R-:W-:Y:S01]  /*21f0*/  IMAD.IADD R4, R94, 0x1, -R100 ;  /* 0x000000015e047824 */ /* 0x000fe200078e0a64 */
[----:B------:R-:W-:Y:S01]  /*2200*/  BSSY B0, `(.L_x_32) ;  /* 0x0000404000007945 */ /* 0x000fe20003800000 */
[----:B------:R-:W-:Y:S02]  /*2210*/  IMAD.IADD R3, R99, 0x1, -R6 ;  /* 0x0000000163037824 */ /* 0x000fe400078e0a06 */
[----:B------:R-:W-:Y:S01]  /*2220*/  IMAD.IADD R103, R107, 0x1, R7 ;  /* 0x000000016b677824 */ /* 0x000fe200078e0207 */
[----:B------:R-:W-:-:S04]  /*2230*/  ISETP.GT.AND P2, PT, R4, RZ, PT ;  /* 0x000000ff0400720c */ /* 0x000fc80003f44270 */
[----:B------:R-:W-:-:S03]  /*2240*/  ISETP.GT.AND P1, PT, R3, RZ, P2 ;  /* 0x000000ff0300720c */ /* 0x000fc60001724270 */
[----:B------:R-:W-:Y:S10]  /*2250*/  @!P0 BRA `(.L_x_33) ;  /* 0x0000002c00288947 */ /* 0x000ff40003800000 */
[----:B------:R-:W0:Y:S01]  /*2260*/  LDC.64 R110, c[0x0][0x5b8] ;  /* 0x00016e00ff6e7b82 */ /* 0x000e220000000a00 */
[----:B------:R-:W-:-:S07]  /*2270*/  ULDC.64 UR4, c[0x0][0x5c0] ;  /* 0x0001700000047ab9 */ /* 0x000fce0000000a00 */
[----:B------:R-:W1:Y:S08]  /*2280*/  LDC.64 R112, c[0x0][0x5b0] ;  /* 0x00016c00ff707b82 */ /* 0x000e700000000a00 */
[----:B------:R-:W2:Y:S01]  /*2290*/  LDC.64 R114, c[0x0][0x5a8] ;  /* 0x00016a00ff727b82 */ /* 0x000ea20000000a00 */
[-C--:B0-----:R-:W-:Y:S02]  /*22a0*/  IMAD R6, R11, R110.reuse, RZ ;  /* 0x0000006e0b067224 */ /* 0x081fe400078e02ff */
[----:B------:R-:W-:-:S04]  /*22b0*/  IMAD.WIDE.U32 R108, R101, R110, R8 ;  /* 0x0000006e656c7225 */ /* 0x000fc800078e0008 */
[----:B------:R-:W-:Y:S02]  /*22c0*/  IMAD R107, R101, R111, R6 ;  /* 0x0000006f656b7224 */ /* 0x000fe400078e0206 */
[-C--:B-1----:R-:W-:Y:S02]  /*22d0*/  IMAD R5, R105, R112.reuse, RZ ;  /* 0x0000007069057224 */ /* 0x082fe400078e02ff */
[----:B------:R-:W-:Y:S02]  /*22e0*/  IMAD.IADD R13, R109, 0x1, R107 ;  /* 0x000000016d0d7824 */ /* 0x000fe400078e026b */
[----:B------:R-:W-:Y:S02]  /*22f0*/  IMAD.MOV.U32 R12, RZ, RZ, R108 ;  /* 0x000000ffff0c7224 */ /* 0x000fe400078e006c */
[C---:B------:R-:W-:Y:S02]  /*2300*/  IMAD R111, R104.reuse, R113, R5 ;  /* 0x00000071686f7224 */ /* 0x040fe400078e0205 */
[----:B------:R-:W-:-:S04]  /*2310*/  IMAD.WIDE.U32 R6, R104, R112, R12 ;  /* 0x0000007068067225 */ /* 0x000fc800078e000c */
[----:B------:R-:W-:Y:S01]  /*2320*/  IMAD.IADD R5, R7, 0x1, R111 ;  /* 0x0000000107057824 */ /* 0x000fe200078e026f */
[----:B--2---:R-:W-:-:S04]  /*2330*/  LEA R14, P0, R6, R114, 0x1 ;  /* 0x00000072060e7211 */ /* 0x004fc800078008ff */
[----:B------:R-:W-:-:S05]  /*2340*/  LEA.HI.X R15, R6, R115, R5, 0x1, P0 ;  /* 0x00000073060f7211 */ /* 0x000fca00000f0c05 */
[----:B------:R0:W2:Y:S01]  /*2350*/  @P1 LDG.E.LTC128B.U16 R5, desc[UR38][R14.64] ;  /* 0x000000260e051981 */ /* 0x0000a2000c1e1520 */
[----:B------:R-:W-:Y:S01]  /*2360*/  LEA R10, P0, R106, UR4, 0x1 ;  /* 0x000000046a0a7c11 */ /* 0x000fe2000f8008ff */
[----:B------:R-:W-:Y:S01]  /*2370*/  IMAD.WIDE.U32 R6, R104, R112, R8 ;  /* 0x0000007068067225 */ /* 0x000fe200078e0008 */
[----:B------:R-:W-:Y:S03]  /*2380*/  BSSY B1, `(.L_x_34) ;  /* 0x0000012000017945 */ /* 0x000fe60003800000 */
[----:B------:R-:W-:Y:S02]  /*2390*/  IMAD.IADD R7, R111, 0x1, R7 ;  /* 0x000000016f077824 */ /* 0x000fe400078e0207 */
[----:B------:R-:W-:Y:S01]  /*23a0*/  IMAD.WIDE.U32 R20, R101, R110, R6 ;  /* 0x0000006e65147225 */ /* 0x000fe200078e0006 */
[----:B0-----:R-:W-:-:S03]  /*23b0*/  SHF.L.U64.HI R15, R112, 0x3, R113 ;  /* 0x00000003700f7819 */ /* 0x001fc60000010271 */
[----:B------:R-:W-:Y:S01]  /*23c0*/  IMAD.IADD R7, R107, 0x1, R21 ;  /* 0x000000016b077824 */ /* 0x000fe200078e0215 */
[----:B------:R-:W-:Y:S01]  /*23d0*/  LEA R6, P4, R20, R114, 0x1 ;  /* 0x0000007214067211 */ /* 0x000fe200078808ff */
[----:B------:R-:W-:-:S03]  /*23e0*/  IMAD.SHL.U32 R14, R112, 0x8, RZ ;  /* 0x00000008700e7824 */ /* 0x000fc600078e00ff */
[----:B------:R-:W-:Y:S01]  /*23f0*/  LEA.HI.X R7, R20, R115, R7, 0x1, P4 ;  /* 0x0000007314077211 */ /* 0x000fe200020f0c07 */
[----:B--2---:R-:W-:-:S05]  /*2400*/  HADD2.F32 R11, -RZ, R5.H0_H0 ;  /* 0x20000005ff0b7230 */ /* 0x004fca0000004100 */
[----:B------:R-:W-:-:S04]  /*2410*/  FMUL R11, R11, R90 ;  /* 0x0000005a0b0b7220 */ /* 0x000fc80000400000 */
[----:B------:R-:W-:Y:S01]  /*2420*/  FFMA R24, R24, R23, R11 ;  /* 0x0000001718187223 */ /* 0x000fe2000000000b */
[----:B------:R-:W-:Y:S02]  /*2430*/  LEA.HI.X R11, R106, UR5, R103, 0x1, P0 ;  /* 0x000000056a0b7c11 */ /* 0x000fe400080f0c67 */
[----:B------:R-:W-:Y:S02]  /*2440*/  ISETP.GT.AND P0, PT, R4, 0x1, PT ;  /* 0x000000010400780c */ /* 0x000fe40003f04270 */
[----:B------:R-:W-:Y:S02]  /*2450*/  F2FP.F16.F32.PACK_AB R24, RZ, R24 ;  /* 0x00000018ff18723e */ /* 0x000fe400000000ff */
[----:B------:R-:W-:-:S03]  /*2460*/  ISETP.GT.AND P3, PT, R3, RZ, P0 ;  /* 0x000000ff0300720c */ /* 0x000fc60000764270 */
[----:B------:R0:W-:Y:S10]  /*2470*/  @P1 STG.E.U16 desc[UR38][R10.64], R24 ;  /* 0x000000180a001986 */ /* 0x0001f4000c101526 */
[----:B------:R-:W-:Y:S05]  /*2480*/  @!P3 BRA `(.L_x_35) ;  /* 0x000000000004b947 */ /* 0x000fea0003800000 */
[----:B------:R1:W5:Y:S02]  /*2490*/  LDG.E.LTC128B.U16 R5, desc[UR38][R6.64+0x2] ;  /* 0x0000022606057981 */ /* 0x000364000c1e1520 */
.L_x_35:
[----:B------:R-:W-:Y:S05]  /*24a0*/  BSYNC B1 ;  /* 0x0000000000017941 */ /* 0x000fea0003800000 */
.L_x_34:
[----:B-----5:R-:W-:Y:S01]  /*24b0*/  HADD2.F32 R103, -RZ, R5.H0_H0 ;  /* 0x20000005ff677230 */ /* 0x020fe20000004100 */
[----:B------:R-:W-:Y:S01]  /*24c0*/  ISETP.GT.AND P2, PT, R3, 0x8, P2 ;  /* 0x000000080300780c */ /* 0x000fe20001744270 */
[----:B------:R-:W-:Y:S01]  /*24d0*/  IMAD.WIDE.U32 R20, R104, R112, R14 ;  /* 0x0000007068147225 */ /* 0x000fe200078e000e */
[----:B0-----:R-:W-:-:S03]  /*24e0*/  PRMT R24, R5, 0x7610, R24 ;  /* 0x0000761005187816 */ /* 0x001fc60000000018 */
[----:B------:R-:W-:Y:S01]  /*24f0*/  FMUL R12, R103, R90 ;  /* 0x0000005a670c7220 */ /* 0x000fe20000400000 */
[----:B------:R-:W-:Y:S01]  /*2500*/  IMAD.IADD R111, R111, 0x1, R21 ;  /* 0x000000016f6f7824 */ /* 0x000fe200078e0215 */
[----:B------:R-:W-:Y:S02]  /*2510*/  IADD3 R108, P1, R108, R20, RZ ;  /* 0x000000146c6c7210 */ /* 0x000fe40007f3e0ff */
[----:B------:R-:W-:-:S03]  /*2520*/  FFMA R12, R25, R23, R12 ;  /* 0x00000017190c7223 */ /* 0x000fc6000000000c */
[----:B------:R-:W-:Y:S01]  /*2530*/  IMAD.X R13, R111, 0x1, R13, P1 ;  /* 0x000000016f0d7824 */ /* 0x000fe200008e060d */
[C---:B------:R-:W-:Y:S02]  /*2540*/  LEA R14, P1, R108.reuse, R114, 0x1 ;  /* 0x000000726c0e7211 */ /* 0x040fe400078208ff */
[----:B------:R-:W-:Y:S02]  /*2550*/  F2FP.F16.F32.PACK_AB R12, RZ, R12 ;  /* 0x0000000cff0c723e */ /* 0x000fe400000000ff */
[----:B------:R-:W-:Y:S02]  /*2560*/  LEA.HI.X R15, R108, R115, R13, 0x1, P1 ;  /* 0x000000736c0f7211 */ /* 0x000fe400008f0c0d */
[----:B------:R-:W-:-:S05]  /*2570*/  PRMT R21, R12, 0x7610, R21 ;  /* 0x000076100c157816 */ /* 0x000fca0000000015 */
[----:B------:R0:W-:Y:S04]  /*2580*/  @P3 STG.E.U16 desc[UR38][R10.64+0x2], R21 ;  /* 0x000002150a003986 */ /* 0x0001e8000c101526 */
[----:B------:R-:W2:Y:S01]  /*2590*/  @P2 LDG.E.LTC128B.U16 R24, desc[UR38][R14.64] ;  /* 0x000000260e182981 */ /* 0x000ea2000c1e1520 */
[----:B------:R-:W-:Y:S01]  /*25a0*/  IADD3 R20, P1, R8, R20, RZ ;  /* 0x0000001408147210 */ /* 0x000fe20007f3e0ff */
[----:B------:R-:W-:Y:S01]  /*25b0*/  BSSY B1, `(.L_x_36) ;  /* 0x0000011000017945 */ /* 0x000fe20003800000 */
[----:B------:R-:W-:Y:S02]  /*25c0*/  SHF.L.U64.HI R13, R91, 0x1, R92 ;  /* 0x000000015b0d7819 */ /* 0x000fe4000001025c */
[----:B------:R-:W-:Y:S01]  /*25d0*/  ISETP.GT.AND P0, PT, R3, 0x8, P0 ;  /* 0x000000080300780c */ /* 0x000fe20000704270 */
[----:B0-----:R-:W-:Y:S01]  /*25e0*/  IMAD.X R21, R9, 0x1, R111, P1 ;  /* 0x0000000109157824 */ /* 0x001fe200008e066f */
[----:B------:R-:W-:Y:S01]  /*25f0*/  LEA R12, P1, R91, R10, 0x1 ;  /* 0x0000000a5b0c7211 */ /* 0x000fe200078208ff */
[----:B------:R-:W-:-:S04]  /*2600*/  IMAD.WIDE.U32 R20, R101, R110, R20 ;  /* 0x0000006e65147225 */ /* 0x000fc800078e0014 */
[----:B------:R-:W-:Y:S01]  /*2610*/  IMAD.X R13, R13, 0x1, R11, P1 ;  /* 0x000000010d0d7824 */ /* 0x000fe200008e060b */
[----:B------:R-:W-:Y:S01]  /*2620*/  LEA R8, P3, R20, R114, 0x1 ;  /* 0x0000007214087211 */ /* 0x000fe200078608ff */
[----:B------:R-:W-:-:S05]  /*2630*/  IMAD.IADD R9, R107, 0x1, R21 ;  /* 0x000000016b097824 */ /* 0x000fca00078e0215 */
[----:B------:R-:W-:Y:S01]  /*2640*/  LEA.HI.X R9, R20, R115, R9, 0x1, P3 ;  /* 0x0000007314097211 */ /* 0x000fe200018f0c09 */
[----:B--2---:R-:W-:-:S05]  /*2650*/  HADD2.F32 R5, -RZ, R24.H0_H0 ;  /* 0x20000018ff057230 */ /* 0x004fca0000004100 */
[----:B------:R-:W-:-:S04]  /*2660*/  FMUL R5, R5, R90 ;  /* 0x0000005a05057220 */ /* 0x000fc80000400000 */
[----:B------:R-:W-:-:S05]  /*2670*/  FFMA R5, R26, R23, R5 ;  /* 0x000000171a057223 */ /* 0x000fca0000000005 */
[----:B------:R-:W-:-:S05]  /*2680*/  F2FP.F16.F32.PACK_AB R5, RZ, R5 ;  /* 0x00000005ff05723e */ /* 0x000fca00000000ff */
[----:B------:R0:W-:Y:S01]  /*2690*/  @P2 STG.E.U16 desc[UR38][R12.64], R5 ;  /* 0x000000050c002986 */ /* 0x0001e2000c101526 */
[----:B------:R-:W-:Y:S05]  /*26a0*/  @!P0 BRA `(.L_x_37) ;  /* 0x0000000000048947 */ /* 0x000fea0003800000 */
[----:B------:R2:W5:Y:S02]  /*26b0*/  LDG.E.LTC128B.U16 R24, desc[UR38][R8.64+0x2] ;  /* 0x0000022608187981 */ /* 0x000564000c1e1520 */
.L_x_37:
[----:B------:R-:W-:Y:S05]  /*26c0*/  BSYNC B1 ;  /* 0x0000000000017941 */ /* 0x000fea0003800000 */
.L_x_36:
[----:B0----5:R-:W-:Y:S01]  /*26d0*/  HADD2.F32 R5, -RZ, R24.H0_H0 ;  /* 0x20000018ff057230 */ /* 0x021fe20000004100 */
[----:B------:R-:W-:Y:S01]  /*26e0*/  ISETP.GT.AND P1, PT, R4, 0x8, PT ;  /* 0x000000080400780c */ /* 0x000fe20003f24270 */
[----:B------:R-:W-:Y:S03]  /*26f0*/  BSSY B1, `(.L_x_38) ;  /* 0x0000008000017945 */ /* 0x000fe60003800000 */
[----:B------:R-:W-:Y:S01]  /*2700*/  FMUL R14, R5, R90 ;  /* 0x0000005a050e7220 */ /* 0x000fe20000400000 */
[----:B------:R-:W-:-:S03]  /*2710*/  ISETP.GT.AND P2, PT, R3, RZ, P1 ;  /* 0x000000ff0300720c */ /* 0x000fc60000f44270 */
[----:B------:R-:W-:-:S05]  /*2720*/  FFMA R14, R27, R23, R14 ;  /* 0x000000171b0e7223 */ /* 0x000fca000000000e */
[----:B------:R-:W-:-:S05]  /*2730*/  F2FP.F16.F32.PACK_AB R14, RZ, R14 ;  /* 0x0000000eff0e723e */ /* 0x000fca00000000ff */
[----:B------:R0:W-:Y:S01]  /*2740*/  @P0 STG.E.U16 desc[UR38][R12.64+0x2], R14 ;  /* 0x0000020e0c000986 */ /* 0x0001e2000c101526 */
[----:B------:R-:W-:Y:S05]  /*2750*/  @!P2 BRA `(.L_x_39) ;  /* 0x000000000004a947 */ /* 0x000fea0003800000 */
[----:B------:R3:W5:Y:S02]  /*2760*/  LDG.E.LTC128B.U16 R24, desc[UR38][R6.64+0x10] ;  /* 0x0000102606187981 */ /* 0x000764000c1e1520 */
.L_x_39:
[----:B------:R-:W-:Y:S05]  /*2770*/  BSYNC B1 ;  /* 0x0000000000017941 */ /* 0x000fea0003800000 */
.L_x_38:
[----:B-----5:R-:W-:Y:S01]  /*2780*/  HADD2.F32 R5, -RZ, R24.H0_H0 ;  /* 0x20000018ff057230 */ /* 0x020fe20000004100 */
        /* <DEDUP_REMOVED lines=9> */
.L_x_41:
[----:B------:R-:W-:Y:S05]  /*2820*/  BSYNC B1 ;  /* 0x0000000000017941 */ /* 0x000fea0003800000 */
.L_x_40:
[----:B----45:R-:W-:Y:S01]  /*2830*/  HADD2.F32 R5, -RZ, R24.H0_H0 ;  /* 0x20000018ff057230 */ /* 0x030fe20000004100 */
[----:B------:R-:W-:Y:S01]  /*2840*/  ISETP.GT.AND P1, PT, R3, 0x8, P1 ;  /* 0x000000080300780c */ /* 0x000fe20000f24270 */
[----:B------:R-:W-:Y:S03]  /*2850*/  BSSY B1, `(.L_x_42) ;  /* 0x0000007000017945 */ /* 0x000fe60003800000 */
[----:B0-----:R-:W-:-:S04]  /*2860*/  FMUL R14, R5, R90 ;  /* 0x0000005a050e7220 */ /* 0x001fc80000400000 */
[----:B------:R-:W-:-:S05]  /*2870*/  FFMA R14, R29, R23, R14 ;  /* 0x000000171d0e7223 */ /* 0x000fca000000000e */
[----:B------:R-:W-:-:S05]  /*2880*/  F2FP.F16.F32.PACK_AB R14, RZ, R14 ;  /* 0x0000000eff0e723e */ /* 0x000fca00000000ff */
[----:B------:R0:W-:Y:S01]  /*2890*/  @P3 STG.E.U16 desc[UR38][R10.64+0x12], R14 ;  /* 0x0000120e0a003986 */ /* 0x0001e2000c101526 */
[----:B------:R-:W-:Y:S05]  /*28a0*/  @!P1 BRA `(.L_x_43) ;  /* 0x0000000000049947 */ /* 0x000fea0003800000 */
[----:B------:R4:W5:Y:S02]  /*28b0*/  LDG.E.LTC128B.U16 R24, desc[UR38][R8.64+0x10] ;  /* 0x0000102608187981 */ /* 0x000964000c1e1520 */
.L_x_43:
[----:B------:R-:W-:Y:S05]  /*28c0*/  BSYNC B1 ;  /* 0x0000000000017941 */ /* 0x000fea0003800000 */
.L_x_42:
[----:B-----5:R-:W-:Y:S01]  /*28d0*/  HADD2.F32 R5, -RZ, R24.H0_H0 ;  /* 0x20000018ff057230 */ /* 0x020fe20000004100 */
[----:B------:R-:W-:Y:S01]  /*28e0*/  ISETP.GT.AND P0, PT, R3, 0x8, P0 ;  /* 0x000000080300780c */ /* 0x000fe20000704270 */
[----:B------:R-:W-:Y:S03]  /*28f0*/  BSSY B1, `(.L_x_44) ;  /* 0x0000007000017945 */ /* 0x000fe60003800000 */
[----:B------:R-:W-:-:S04]  /*2900*/  FMUL R5, R5, R90 ;  /* 0x0000005a05057220 */ /* 0x000fc80000400000 */
[----:B------:R-:W-:-:S05]  /*2910*/  FFMA R5, R30, R23, R5 ;  /* 0x000000171e057223 */ /* 0x000fca0000000005 */
[----:B------:R-:W-:-:S05]  /*2920*/  F2FP.F16.F32.PACK_AB R5, RZ, R5 ;  /* 0x00000005ff05723e */ /* 0x000fca00000000ff */
[----:B------:R0:W-:Y:S01]  /*2930*/  @P1 STG.E.U16 desc[UR38][R12.64+0x10], R5 ;  /* 0x000010050c001986 */ /* 0x0001e2000c101526 */
[----:B------:R-:W-:Y:S05]  /*2940*/  @!P0 BRA `(.L_x_45) ;  /* 0x0000000000048947 */ /* 0x000fea0003800000 */
[----:B------:R0:W5:Y:S02]  /*2950*/  LDG.E.LTC128B.U16 R24, desc[UR38][R8.64+0x12] ;  /* 0x0000122608187981 */ /* 0x000164000c1e1520 */
.L_x_45:
[----:B------:R-:W-:Y:S05]  /*2960*/  BSYNC B1 ;  /* 0x0000000000017941 */ /* 0x000fea0003800000 */
.L_x_44:
        /* <DEDUP_REMOVED lines=10> */
.L_x_47:
[----:B------:R-:W-:Y:S05]  /*2a10*/  BSYNC B1 ;  /* 0x0000000000017941 */ /* 0x000fea0003800000 */
.L_x_46:
        /* <DEDUP_REMOVED lines=10> */
.L_x_49:
[----:B------:R-:W-:Y:S05]  /*2ac0*/  BSYNC B1 ;  /* 0x0000000000017941 */ /* 0x000fea0003800000 */
.L_x_48:
[----:B0----5:R-:W-:Y:S01]  /*2ad0*/  HADD2.F32 R5, -RZ, R24.H0_H0 ;  /* 0x20000018ff057230 */ /* 0x021fe20000004100 */
        /* <DEDUP_REMOVED lines=8> */
.L_x_51:
[----:B------:R-:W-:Y:S05]  /*2b60*/  BSYNC B1 ;  /* 0x0000000000017941 */ /* 0x000fea0003800000 */
.L_x_50:
        /* <DEDUP_REMOVED lines=9> */
.L_x_53:
[----:B------:R-:W-:Y:S05]  /*2c00*/  BSYNC B1 ;  /* 0x0000000000017941 */ /* 0x000fea0003800000 */
.L_x_52:
        /* <DEDUP_REMOVED lines=10> */
.L_x_55:
[----:B------:R-:W-:Y:S05]  /*2cb0*/  BSYNC B1 ;  /* 0x0000000000017941 */ /* 0x000fea0003800000 */
.L_x_54:
        /* <DEDUP_REMOVED lines=10> */
.L_x_57:
[----:B------:R-:W-:Y:S05]  /*2d60*/  BSYNC B1 ;  /* 0x0000000000017941 */ /* 0x000fea0003800000 */
.L_x_56:
        /* <DEDUP_REMOVED lines=9> */
.L_x_59:
[----:B------:R-:W-:Y:S05]  /*2e00*/  BSYNC B1 ;  /* 0x0000000000017941 */ /* 0x000fea0003800000 */
.L_x_58:
        /* <DEDUP_REMOVED lines=9> */
.L_x_61:
[----:B------:R-:W-:Y:S05]  /*2ea0*/  BSYNC B1 ;  /* 0x0000000000017941 */ /* 0x000fea0003800000 */
.L_x_60:
        /* <DEDUP_REMOVED lines=10> */
.L_x_63:
[----:B------:R-:W-:Y:S05]  /*2f50*/  BSYNC B1 ;  /* 0x0000000000017941 */ /* 0x000fea0003800000 */
.L_x_62:
        /* <DEDUP_REMOVED lines=10> */
.L_x_65:
[----:B------:R-:W-:Y:S05]  /*3000*/  BSYNC B1 ;  /* 0x0000000000017941 */ /* 0x000fea0003800000 */
.L_x_64:
        /* <DEDUP_REMOVED lines=9> */
.L_x_67:
[----:B------:R-:W-:Y:S05]  /*30a0*/  BSYNC B1 ;  /* 0x0000000000017941 */ /* 0x000fea0003800000 */
.L_x_66:
        /* <DEDUP_REMOVED lines=9> */
.L_x_69:
[----:B------:R-:W-:Y:S05]  /*3140*/  BSYNC B1 ;  /* 0x0000000000017941 */ /* 0x000fea0003800000 */
.L_x_68:
        /* <DEDUP_REMOVED lines=10> */
.L_x_71:
[----:B------:R-:W-:Y:S05]  /*31f0*/  BSYNC B1 ;  /* 0x0000000000017941 */ /* 0x000fea0003800000 */
.L_x_70:
        /* <DEDUP_REMOVED lines=10> */
.L_x_73:
[----:B------:R-:W-:Y:S05]  /*32a0*/  BSYNC B1 ;  /* 0x0000000000017941 */ /* 0x000fea0003800000 */
.L_x_72:
        /* <DEDUP_REMOVED lines=9> */
.L_x_75:
[----:B------:R-:W-:Y:S05]  /*3340*/  BSYNC B1 ;  /* 0x0000000000017941 */ /* 0x000fea0003800000 */
.L_x_74:
        /* <DEDUP_REMOVED lines=9> */
.L_x_77:
[----:B------:R-:W-:Y:S05]  /*33e0*/  BSYNC B1 ;  /* 0x0000000000017941 */ /* 0x000fea0003800000 */
.L_x_76:
        /* <DEDUP_REMOVED lines=10> */
.L_x_79:
[----:B------:R-:W-:Y:S05]  /*3490*/  BSYNC B1 ;  /* 0x0000000000017941 */ /* 0x000fea0003800000 */
.L_x_78:
        /* <DEDUP_REMOVED lines=10> */
.L_x_81:
[----:B------:R-:W-:Y:S05]  /*3540*/  BSYNC B1 ;  /* 0x0000000000017941 */ /* 0x000fea0003800000 */
.L_x_80:
        /* <DEDUP_REMOVED lines=9> */
.L_x_83:
[----:B------:R-:W-:Y:S05]  /*35e0*/  BSYNC B1 ;  /* 0x0000000000017941 */ /* 0x000fea0003800000 */
.L_x_82:
        /* <DEDUP_REMOVED lines=9> */
.L_x_85:
[----:B------:R-:W-:Y:S05]  /*3680*/  BSYNC B1 ;  /* 0x0000000000017941 */ /* 0x000fea0003800000 */
.L_x_84:
        /* <DEDUP_REMOVED lines=10> */
.L_x_87:
[----:B------:R-:W-:Y:S05]  /*3730*/  BSYNC B1 ;  /* 0x0000000000017941 */ /* 0x000fea0003800000 */
.L_x_86:
        /* <DEDUP_REMOVED lines=10> */
.L_x_89:
[----:B------:R-:W-:Y:S05]  /*37e0*/  BSYNC B1 ;  /* 0x0000000000017941 */ /* 0x000fea0003800000 */
.L_x_88:
        /* <DEDUP_REMOVED lines=9> */
.L_x_91:
[----:B------:R-:W-:Y:S05]  /*3880*/  BSYNC B1 ;  /* 0x0000000000017941 */ /* 0x000fea0003800000 */
.L_x_90:
        /* <DEDUP_REMOVED lines=9> */
.L_x_93:
[----:B------:R-:W-:Y:S05]  /*3920*/  BSYNC B1 ;  /* 0x0000000000017941 */ /* 0x000fea0003800000 */
.L_x_92:
        /* <DEDUP_REMOVED lines=10> */
.L_x_95:
[----:B------:R-:W-:Y:S05]  /*39d0*/  BSYNC B1 ;  /* 0x0000000000017941 */ /* 0x000fea0003800000 */
.L_x_94:
        /* <DEDUP_REMOVED lines=10> */
.L_x_97:
[----:B------:R-:W-:Y:S05]  /*3a80*/  BSYNC B1 ;  /* 0x0000000000017941 */ /* 0x000fea0003800000 */
.L_x_96:
        /* <DEDUP_REMOVED lines=9> */
.L_x_99:
[----:B------:R-:W-:Y:S05]  /*3b20*/  BSYNC B1 ;  /* 0x0000000000017941 */ /* 0x000fea0003800000 */
.L_x_98:
        /* <DEDUP_REMOVED lines=9> */
.L_x_101:
[----:B------:R-:W-:Y:S05]  /*3bc0*/  BSYNC B1 ;  /* 0x0000000000017941 */ /* 0x000fea0003800000 */
.L_x_100:
        /* <DEDUP_REMOVED lines=10> */
.L_x_103:
[----:B------:R-:W-:Y:S05]  /*3c70*/  BSYNC B1 ;  /* 0x0000000000017941 */ /* 0x000fea0003800000 */
.L_x_102:
        /* <DEDUP_REMOVED lines=10> */
.L_x_105:
[----:B------:R-:W-:Y:S05]  /*3d20*/  BSYNC B1 ;  /* 0x0000000000017941 */ /* 0x000fea0003800000 */
.L_x_104:
        /* <DEDUP_REMOVED lines=9> */
.L_x_107:
[----:B------:R-:W-:Y:S05]  /*3dc0*/  BSYNC B1 ;  /* 0x0000000000017941 */ /* 0x000fea0003800000 */
.L_x_106:
        /* <DEDUP_REMOVED lines=9> */
.L_x_109:
[----:B------:R-:W-:Y:S05]  /*3e60*/  BSYNC B1 ;  /* 0x0000000000017941 */ /* 0x000fea0003800000 */
.L_x_108:
        /* <DEDUP_REMOVED lines=10> */
.L_x_111:
[----:B------:R-:W-:Y:S05]  /*3f10*/  BSYNC B1 ;  /* 0x0000000000017941 */ /* 0x000fea0003800000 */
.L_x_110:
        /* <DEDUP_REMOVED lines=10> */
.L_x_113:
[----:B------:R-:W-:Y:S05]  /*3fc0*/  BSYNC B1 ;  /* 0x0000000000017941 */ /* 0x000fea0003800000 */
.L_x_112:
        /* <DEDUP_REMOVED lines=9> */
.L_x_115:
[----:B------:R-:W-:Y:S05]  /*4060*/  BSYNC B1 ;  /* 0x0000000000017941 */ /* 0x000fea0003800000 */
.L_x_114:
        /* <DEDUP_REMOVED lines=9> */
.L_x_117:
[----:B------:R-:W-:Y:S05]  /*4100*/  BSYNC B1 ;  /* 0x0000000000017941 */ /* 0x000fea0003800000 */
.L_x_116:
        /* <DEDUP_REMOVED lines=10> */
.L_x_119:
[----:B------:R-:W-:Y:S05]  /*41b0*/  BSYNC B1 ;  /* 0x0000000000017941 */ /* 0x000fea0003800000 */
.L_x_118:
        /* <DEDUP_REMOVED lines=10> */
.L_x_121:
[----:B------:R-:W-:Y:S05]  /*4260*/  BSYNC B1 ;  /* 0x0000000000017941 */ /* 0x000fea0003800000 */
.L_x_120:
        /* <DEDUP_REMOVED lines=9> */
.L_x_123:
[----:B------:R-:W-:Y:S05]  /*4300*/  BSYNC B1 ;  /* 0x0000000000017941 */ /* 0x000fea0003800000 */
.L_x_122:
        /* <DEDUP_REMOVED lines=9> */
.L_x_125:
[----:B------:R-:W-:Y:S05]  /*43a0*/  BSYNC B1 ;  /* 0x0000000000017941 */ /* 0x000fea0003800000 */
.L_x_124:
        /* <DEDUP_REMOVED lines=10> */
.L_x_127:
[----:B------:R-:W-:Y:S05]  /*4450*/  BSYNC B1 ;  /* 0x0000000000017941 */ /* 0x000fea0003800000 */
.L_x_126:
        /* <DEDUP_REMOVED lines=10> */
.L_x_129:
[----:B------:R-:W-:Y:S05]  /*4500*/  BSYNC B1 ;  /* 0x0000000000017941 */ /* 0x000fea0003800000 */
.L_x_128:
        /* <DEDUP_REMOVED lines=9> */
.L_x_131:
[----:B------:R-:W-:Y:S05]  /*45a0*/  BSYNC B1 ;  /* 0x0000000000017941 */ /* 0x000fea0003800000 */
.L_x_130:
        /* <DEDUP_REMOVED lines=9> */
.L_x_133:
[----:B------:R-:W-:Y:S05]  /*4640*/  BSYNC B1 ;  /* 0x0000000000017941 */ /* 0x000fea0003800000 */
.L_x_132:
        /* <DEDUP_REMOVED lines=10> */
.L_x_135:
[----:B------:R-:W-:Y:S05]  /*46f0*/  BSYNC B1 ;  /* 0x0000000000017941 */ /* 0x000fea0003800000 */
.L_x_134:
        /* <DEDUP_REMOVED lines=10> */
.L_x_137:
[----:B------:R-:W-:Y:S05]  /*47a0*/  BSYNC B1 ;  /* 0x0000000000017941 */ /* 0x000fea0003800000 */
.L_x_136:
        /* <DEDUP_REMOVED lines=9> */
.L_x_139:
[----:B------:R-:W-:Y:S05]  /*4840*/  BSYNC B1 ;  /* 0x0000000000017941 */ /* 0x000fea0003800000 */
.L_x_138:
        /* <DEDUP_REMOVED lines=9> */
.L_x_141:
[----:B------:R-:W-:Y:S05]  /*48e0*/  BSYNC B1 ;  /* 0x0000000000017941 */ /* 0x000fea0003800000 */
.L_x_140:
        /* <DEDUP_REMOVED lines=10> */
.L_x_143:
[----:B------:R-:W-:Y:S05]  /*4990*/  BSYNC B1 ;  /* 0x0000000000017941 */ /* 0x000fea0003800000 */
.L_x_142:
        /* <DEDUP_REMOVED lines=10> */
.L_x_145:
[----:B------:R-:W-:Y:S05]  /*4a40*/  BSYNC B1 ;  /* 0x0000000000017941 */ /* 0x000fea0003800000 */
.L_x_144:
        /* <DEDUP_REMOVED lines=9> */
.L_x_147:
[----:B------:R-:W-:Y:S05]  /*4ae0*/  BSYNC B1 ;  /* 0x0000000000017941 */ /* 0x000fea0003800000 */
.L_x_146:
        /* <DEDUP_REMOVED lines=9> */
.L_x_149:
[----:B------:R-:W-:Y:S05]  /*4b80*/  BSYNC B1 ;  /* 0x0000000000017941 */ /* 0x000fea0003800000 */
.L_x_148:
        /* <DEDUP_REMOVED lines=10> */
.L_x_151:
[----:B------:R-:W-:Y:S05]  /*4c30*/  BSYNC B1 ;  /* 0x0000000000017941 */ /* 0x000fea0003800000 */
.L_x_150:
[----:B-----5:R-:W-:Y:S01]  /*4c40*/  HADD2.F32 R5, -RZ, R24.H0_H0 ;  /* 0x20000018ff057230 */ /* 0x020fe20000004100 */
[----:B------:R-:W-:Y:S01]  /*4c50*/  ISETP.GT.AND P0, PT, R4, 0x79, PT ;  /* 0x000000790400780c */ /* 0x000fe20003f04270 */
[----:B------:R-:W-:Y:S01]  /*4c60*/  @P2 IMAD.MOV.U32 R4, RZ, RZ, R10 ;  /* 0x000000ffff042224 */ /* 0x000fe200078e000a */
[----:B------:R-:W-:Y:S02]  /*4c70*/  BSSY B1, `(.L_x_152) ;  /* 0x000000a000017945 */ /* 0x000fe40003800000 */
[----:B------:R-:W-:Y:S01]  /*4c80*/  FMUL R5, R5, R90 ;  /* 0x0000005a05057220 */ /* 0x000fe20000400000 */
[----:B------:R-:W-:-:S03]  /*4c90*/  ISETP.GT.AND P3, PT, R3, RZ, P0 ;  /* 0x000000ff0300720c */ /* 0x000fc60000764270 */
[----:B------:R-:W-:-:S05]  /*4ca0*/  FFMA R5, R84, R23, R5 ;  /* 0x0000001754057223 */ /* 0x000fca0000000005 */
[----:B------:R-:W-:-:S04]  /*4cb0*/  F2FP.F16.F32.PACK_AB R5, RZ, R5 ;  /* 0x00000005ff05723e */ /* 0x000fc800000000ff */
[----:B0-----:R-:W-:Y:S01]  /*4cc0*/  PRMT R14, R5, 0x7610, R14 ;  /* 0x00007610050e7816 */ /* 0x001fe2000000000e */
[----:B------:R-:W-:-:S05]  /*4cd0*/  @P2 IMAD.MOV.U32 R5, RZ, RZ, R11 ;  /* 0x000000ffff052224 */ /* 0x000fca00078e000b */
[----:B------:R0:W-:Y:S01]  /*4ce0*/  @P2 STG.E.U16 desc[UR38][R4.64+0xf0], R14 ;  /* 0x0000f00e04002986 */ /* 0x0001e2000c101526 */
[----:B------:R-:W-:Y:S05]  /*4cf0*/  @!P3 BRA `(.L_x_153) ;  /* 0x000000000004b947 */ /* 0x000fea0003800000 */
[----:B------:R0:W5:Y:S02]  /*4d00*/  LDG.E.LTC128B.U16 R24, desc[UR38][R6.64+0xf2] ;  /* 0x0000f22606187981 */ /* 0x000164000c1e1520 */
.L_x_153:
[----:B------:R-:W-:Y:S05]  /*4d10*/  BSYNC B1 ;  /* 0x0000000000017941 */ /* 0x000fea0003800000 */
.L_x_152:
        /* <DEDUP_REMOVED lines=9> */
.L_x_155:
[----:B------:R-:W-:Y:S05]  /*4db0*/  BSYNC B1 ;  /* 0x0000000000017941 */ /* 0x000fea0003800000 */
.L_x_154:
[----:B-----5:R-:W-:Y:S01]  /*4dc0*/  HADD2.F32 R5, -RZ, R24.H0_H0 ;  /* 0x20000018ff057230 */ /* 0x020fe20000004100 */
[----:B------:R-:W-:Y:S01]  /*4dd0*/  ISETP.GT.AND P0, PT, R3, 0x8, P0 ;  /* 0x000000080300780c */ /* 0x000fe20000704270 */
[----:B0-----:R-:W-:Y:S01]  /*4de0*/  @P1 IMAD.MOV.U32 R4, RZ, RZ, R12 ;  /* 0x000000ffff041224 */ /* 0x001fe200078e000c */
[----:B------:R-:W-:Y:S02]  /*4df0*/  BSSY B1, `(.L_x_156) ;  /* 0x0000009000017945 */ /* 0x000fe40003800000 */
[----:B------:R-:W-:-:S04]  /*4e00*/  FMUL R5, R5, R90 ;  /* 0x0000005a05057220 */ /* 0x000fc80000400000 */
[----:B------:R-:W-:-:S05]  /*4e10*/  FFMA R5, R86, R23, R5 ;  /* 0x0000001756057223 */ /* 0x000fca0000000005 */
[----:B------:R-:W-:-:S04]  /*4e20*/  F2FP.F16.F32.PACK_AB R5, RZ, R5 ;  /* 0x00000005ff05723e */ /* 0x000fc800000000ff */
[----:B-1-3--:R-:W-:Y:S01]  /*4e30*/  PRMT R6, R5, 0x7610, R6 ;  /* 0x0000761005067816 */ /* 0x00afe20000000006 */
[----:B------:R-:W-:-:S05]  /*4e40*/  @P1 IMAD.MOV.U32 R5, RZ, RZ, R13 ;  /* 0x000000ffff051224 */ /* 0x000fca00078e000d */
[----:B------:R0:W-:Y:S01]  /*4e50*/  @P1 STG.E.U16 desc[UR38][R4.64+0xf0], R6 ;  /* 0x0000f00604001986 */ /* 0x0001e2000c101526 */
[----:B------:R-:W-:Y:S05]  /*4e60*/  @!P0 BRA `(.L_x_157) ;  /* 0x0000000000048947 */ /* 0x000fea0003800000 */
[----:B------:R1:W5:Y:S02]  /*4e70*/  LDG.E.LTC128B.U16 R24, desc[UR38][R8.64+0xf2] ;  /* 0x0000f22608187981 */ /* 0x000364000c1e1520 */
.L_x_157:
[----:B------:R-:W-:Y:S05]  /*4e80*/  BSYNC B1 ;  /* 0x0000000000017941 */ /* 0x000fea0003800000 */
.L_x_156:
[----:B------:R-:W-:Y:S05]  /*4e90*/  @!P0 BRA `(.L_x_158) ;  /* 0x0000001000e88947 */ /* 0x000fea0003800000 */
[----:B-----5:R-:W-:-:S05]  /*4ea0*/  HADD2.F32 R3, -RZ, R24.H0_H0 ;  /* 0x20000018ff037230 */ /* 0x020fca0000004100 */
[----:B0-----:R-:W-:-:S04]  /*4eb0*/  FMUL R4, R3, R90 ;  /* 0x0000005a03047220 */ /* 0x001fc80000400000 */
[----:B------:R-:W-:-:S05]  /*4ec0*/  FFMA R4, R87, R23, R4 ;  /* 0x0000001757047223 */ /* 0x000fca0000000004 */
[----:B------:R-:W-:-:S05]  /*4ed0*/  F2FP.F16.F32.PACK_AB R4, RZ, R4 ;  /* 0x00000004ff04723e */ /* 0x000fca00000000ff */
[----:B------:R3:W-:Y:S01]  /*4ee0*/  STG.E.U16 desc[UR38][R12.64+0xf2], R4 ;  /* 0x0000f2040c007986 */ /* 0x0007e2000c101526 */
[----:B------:R-:W-:Y:S05]  /*4ef0*/  BRA `(.L_x_158) ;  /* 0x0000001000d07947 */ /* 0x000fea0003800000 */
.L_x_33:
[----:B------:R-:W-:Y:S01]  /*4f00*/  ISETP.GT.AND P3, PT, R4, 0x1, PT ;  /* 0x000000010400780c */ /* 0x000fe20003f64270 */
[----:B------:R-:W-:Y:S01]  /*4f10*/  ULDC.64 UR4, c[0x0][0x5c0] ;  /* 0x0001700000047ab9 */ /* 0x000fe20000000a00 */
[-C--:B------:R-:W-:Y:S01]  /*4f20*/  FMUL R24, R24, R23.reuse ;  /* 0x0000001718187220 */ /* 0x080fe20000400000 */
[----:B------:R-:W-:Y:S01]  /*4f30*/  LEA R6, P4, R106, UR4, 0x1 ;  /* 0x000000046a067c11 */ /* 0x000fe2000f8808ff */
[-C--:B------:R-:W-:Y:S01]  /*4f40*/  FMUL R25, R25, R23.reuse ;  /* 0x0000001719197220 */ /* 0x080fe20000400000 */
[----:B------:R-:W-:Y:S01]  /*4f50*/  ISETP.GT.AND P0, PT, R3, RZ, P3 ;  /* 0x000000ff0300720c */ /* 0x000fe20001f04270 */
[-C--:B------:R-:W-:Y:S01]  /*4f60*/  FMUL R26, R26, R23.reuse ;  /* 0x000000171a1a7220 */ /* 0x080fe20000400000 */
[----:B------:R-:W-:Y:S01]  /*4f70*/  F2FP.F16.F32.PACK_AB R24, RZ, R24 ;  /* 0x00000018ff18723e */ /* 0x000fe200000000ff */
[-C--:B------:R-:W-:Y:S01]  /*4f80*/  FMUL R27, R27, R23.reuse ;  /* 0x000000171b1b7220 */ /* 0x080fe20000400000 */
[----:B------:R-:W-:Y:S01]  /*4f90*/  LEA.HI.X R7, R106, UR5, R103, 0x1, P4 ;  /* 0x000000056a077c11 */ /* 0x000fe2000a0f0c67 */
[----:B------:R-:W-:Y:S01]  /*4fa0*/  FMUL R28, R28, R23 ;  /* 0x000000171c1c7220 */ /* 0x000fe20000400000 */
[----:B------:R-:W-:Y:S01]  /*4fb0*/  F2FP.F16.F32.PACK_AB R25, RZ, R25 ;  /* 0x00000019ff19723e */ /* 0x000fe200000000ff */
[-C--:B------:R-:W-:Y:S01]  /*4fc0*/  FMUL R29, R29, R23.reuse ;  /* 0x000000171d1d7220 */ /* 0x080fe20000400000 */
[----:B------:R-:W-:Y:S01]  /*4fd0*/  ISETP.GT.AND P2, PT, R3, 0x8, P2 ;  /* 0x000000080300780c */ /* 0x000fe20001744270 */
[----:B------:R-:W-:Y:S01]  /*4fe0*/  @P1 STG.E.U16 desc[UR38][R6.64], R24 ;  /* 0x0000001806001986 */ /* 0x000fe2000c101526 */
[----:B------:R-:W-:Y:S01]  /*4ff0*/  ISETP.GT.AND P1, PT, R4, 0x8, PT ;  /* 0x000000080400780c */ /* 0x000fe20003f24270 */
[-C--:B------:R-:W-:Y:S01]  /*5000*/  FMUL R30, R30, R23.reuse ;  /* 0x000000171e1e7220 */ /* 0x080fe20000400000 */
[C---:B------:R-:W-:Y:S01]  /*5010*/  SHF.L.U64.HI R5, R91.reuse, 0x1, R92 ;  /* 0x000000015b057819 */ /* 0x040fe2000001025c */
[----:B------:R-:W-:Y:S01]  /*5020*/  @P0 STG.E.U16 desc[UR38][R6.64+0x2], R25 ;  /* 0x0000021906000986 */ /* 0x000fe2000c101526 */
[----:B------:R-:W-:Y:S01]  /*5030*/  LEA R8, P5, R91, R6, 0x1 ;  /* 0x000000065b087211 */ /* 0x000fe200078a08ff */
[-C--:B------:R-:W-:Y:S01]  /*5040*/  FMUL R31, R31, R23.reuse ;  /* 0x000000171f1f7220 */ /* 0x080fe20000400000 */
[----:B------:R-:W-:Y:S01]  /*5050*/  ISETP.GT.AND P3, PT, R3, 0x8, P3 ;  /* 0x000000080300780c */ /* 0x000fe20001f64270 */
[-C--:B------:R-:W-:Y:S01]  /*5060*/  FMUL R32, R32, R23.reuse ;  /* 0x0000001720207220 */ /* 0x080fe20000400000 */
[----:B------:R-:W-:Y:S01]  /*5070*/  ISETP.GT.AND P0, PT, R4, 0x9, PT ;  /* 0x000000090400780c */ /* 0x000fe20003f04270 */
[----:B------:R-:W-:Y:S01]  /*5080*/  IMAD.X R9, R5, 0x1, R7, P5 ;  /* 0x0000000105097824 */ /* 0x000fe200028e0607 */
[----:B------:R-:W-:Y:S01]  /*5090*/  ISETP.GT.AND P4, PT, R3, RZ, P1 ;  /* 0x000000ff0300720c */ /* 0x000fe20000f84270 */
[-C--:B------:R-:W-:Y:S01]  /*50a0*/  FMUL R33, R33, R23.reuse ;  /* 0x0000001721217220 */ /* 0x080fe20000400000 */
[----:B------:R-:W-:Y:S01]  /*50b0*/  F2FP.F16.F32.PACK_AB R26, RZ, R26 ;  /* 0x0000001aff1a723e */ /* 0x000fe200000000ff */
[-C--:B------:R-:W-:Y:S01]  /*50c0*/  FMUL R34, R34, R23.reuse ;  /* 0x0000001722227220 */ /* 0x080fe20000400000 */
[----:B------:R-:W-:Y:S01]  /*50d0*/  ISETP.GT.AND P5, PT, R3, RZ, P0 ;  /* 0x000000ff0300720c */ /* 0x000fe200007a4270 */
[----:B------:R-:W-:Y:S01]  /*50e0*/  FMUL R35, R35, R23 ;  /* 0x0000001723237220 */ /* 0x000fe20000400000 */
[----:B------:R-:W-:Y:S01]  /*50f0*/  F2FP.F16.F32.PACK_AB R27, RZ, R27 ;  /* 0x0000001bff1b723e */ /* 0x000fe200000000ff */
[----:B------:R-:W-:Y:S01]  /*5100*/  @P2 STG.E.U16 desc[UR38][R8.64], R26 ;  /* 0x0000001a08002986 */ /* 0x000fe2000c101526 */
[----:B------:R-:W-:Y:S01]  /*5110*/  F2FP.F16.F32.PACK_AB R28, RZ, R28 ;  /* 0x0000001cff1c723e */ /* 0x000fe200000000ff */
[-C--:B------:R-:W-:Y:S01]  /*5120*/  FMUL R36, R36, R23.reuse ;  /* 0x0000001724247220 */ /* 0x080fe20000400000 */
[----:B------:R-:W-:Y:S01]  /*5130*/  ISETP.GT.AND P2, PT, R3, 0x8, P1 ;  /* 0x000000080300780c */ /* 0x000fe20000f44270 */
[----:B------:R-:W-:Y:S01]  /*5140*/  @P3 STG.E.U16 desc[UR38][R8.64+0x2], R27 ;  /* 0x0000021b08003986 */ /* 0x000fe2000c101526 */
[----:B------:R-:W-:Y:S01]  /*5150*/  ISETP.GT.AND P1, PT, R4, 0x10, PT ;  /* 0x000000100400780c */ /* 0x000fe20003f24270 */
[----:B------:R-:W-:Y:S01]  /*5160*/  FMUL R37, R37, R23 ;  /* 0x0000001725257220 */ /* 0x000fe20000400000 */
[----:B------:R-:W-:Y:S01]  /*5170*/  F2FP.F16.F32.PACK_AB R29, RZ, R29 ;  /* 0x0000001dff1d723e */ /* 0x000fe200000000ff */
[----:B------:R-:W-:Y:S01]  /*5180*/  @P4 STG.E.U16 desc[UR38][R6.64+0x10], R28 ;  /* 0x0000101c06004986 */ /* 0x000fe2000c101526 */
[C---:B------:R-:W-:Y:S01]  /*5190*/  ISETP.GT.AND P3, PT, R3.reuse, 0x8, P0 ;  /* 0x000000080300780c */ /* 0x040fe20000764270 */
[-C--:B------:R-:W-:Y:S01]  /*51a0*/  FMUL R38, R38, R23.reuse ;  /* 0x0000001726267220 */ /* 0x080fe20000400000 */
[----:B------:R-:W-:Y:S01]  /*51b0*/  ISETP.GT.AND P0, PT, R4, 0x11, PT ;  /* 0x000000110400780c */ /* 0x000fe20003f04270 */
[----:B------:R-:W-:Y:S01]  /*51c0*/  @P5 STG.E.U16 desc[UR38][R6.64+0x12], R29 ;  /* 0x0000121d06005986 */ /* 0x000fe2000c101526 */
        /* <DEDUP_REMOVED lines=161> */
[----:B------:R-:W-:Y:S01]  /*5be0*/  FMUL R87, R87, R23 ;  /* 0x0000001757577220 */ /* 0x000fe20000400000 */
[----:B------:R-:W-:-:S02]  /*5bf0*/  F2FP.F16.F32.PACK_AB R62, RZ, R62 ;  /* 0x0000003eff3e723e */ /* 0x000fc400000000ff */
[C---:B------:R-:W-:Y:S02]  /*5c00*/  ISETP.GT.AND P5, PT, R3.reuse, RZ, P0 ;  /* 0x000000ff0300720c */ /* 0x040fe400007a4270 */
[----:B------:R-:W-:Y:S01]  /*5c10*/  F2FP.F16.F32.PACK_AB R63, RZ, R63 ;  /* 0x0000003fff3f723e */ /* 0x000fe200000000ff */
[----:B------:R-:W-:Y:S01]  /*5c20*/  @P2 STG.E.U16 desc[UR38][R8.64+0x90], R62 ;  /* 0x0000903e08002986 */ /* 0x000fe2000c101526 */
[----:B------:R-:W-:Y:S02]  /*5c30*/  F2FP.F16.F32.PACK_AB R64, RZ, R64 ;  /* 0x00000040ff40723e */ /* 0x000fe400000000ff */
[C---:B------:R-:W-:Y:S01]  /*5c40*/  ISETP.GT.AND P2, PT, R3.reuse, 0x8, P1 ;  /* 0x000000080300780c */ /* 0x040fe20000f44270 */
[----:B------:R-:W-:Y:S01]  /*5c50*/  @P3 STG.E.U16 desc[UR38][R8.64+0x92], R63 ;  /* 0x0000923f08003986 */ /* 0x000fe2000c101526 */
[----:B------:R-:W-:Y:S02]  /*5c60*/  ISETP.GT.AND P1, PT, R4, 0x58, PT ;  /* 0x000000580400780c */ /* 0x000fe40003f24270 */
[----:B------:R-:W-:Y:S01]  /*5c70*/  F2FP.F16.F32.PACK_AB R65, RZ, R65 ;  /* 0x00000041ff41723e */ /* 0x000fe200000000ff */
[----:B------:R-:W-:Y:S01]  /*5c80*/  @P4 STG.E.U16 desc[UR38][R6.64+0xa0], R64 ;  /* 0x0000a04006004986 */ /* 0x000fe2000c101526 */
[----:B------:R-:W-:-:S02]  /*5c90*/  ISETP.GT.AND P3, PT, R3, 0x8, P0 ;  /* 0x000000080300780c */ /* 0x000fc40000764270 */
[----:B------:R-:W-:Y:S01]  /*5ca0*/  ISETP.GT.AND P0, PT, R4, 0x59, PT ;  /* 0x000000590400780c */ /* 0x000fe20003f04270 */
[----:B------:R-:W-:Y:S01]  /*5cb0*/  @P5 STG.E.U16 desc[UR38][R6.64+0xa2], R65 ;  /* 0x0000a24106005986 */ /* 0x000fe2000c101526 */
[C---:B------:R-:W-:Y:S02]  /*5cc0*/  ISETP.GT.AND P4, PT, R3.reuse, RZ, P1 ;  /* 0x000000ff0300720c */ /* 0x040fe40000f84270 */
[----:B------:R-:W-:Y:S02]  /*5cd0*/  F2FP.F16.F32.PACK_AB R66, RZ, R66 ;  /* 0x00000042ff42723e */ /* 0x000fe400000000ff */
[----:B------:R-:W-:Y:S02]  /*5ce0*/  ISETP.GT.AND P5, PT, R3, RZ, P0 ;  /* 0x000000ff0300720c */ /* 0x000fe400007a4270 */
[----:B------:R-:W-:Y:S01]  /*5cf0*/  F2FP.F16.F32.PACK_AB R67, RZ, R67 ;  /* 0x00000043ff43723e */ /* 0x000fe200000000ff */
[----:B------:R-:W-:Y:S01]  /*5d00*/  @P2 STG.E.U16 desc[UR38][R8.64+0xa0], R66 ;  /* 0x0000a04208002986 */ /* 0x000fe2000c101526 */
[----:B------:R-:W-:-:S02]  /*5d10*/  F2FP.F16.F32.PACK_AB R68, RZ, R68 ;  /* 0x00000044ff44723e */ /* 0x000fc400000000ff */
[C---:B------:R-:W-:Y:S01]  /*5d20*/  ISETP.GT.AND P2, PT, R3.reuse, 0x8, P1 ;  /* 0x000000080300780c */ /* 0x040fe20000f44270 */
[----:B------:R-:W-:Y:S01]  /*5d30*/  @P3 STG.E.U16 desc[UR38][R8.64+0xa2], R67 ;  /* 0x0000a24308003986 */ /* 0x000fe2000c101526 */
[C---:B------:R-:W-:Y:S02]  /*5d40*/  ISETP.GT.AND P1, PT, R4.reuse, 0x60, PT ;  /* 0x000000600400780c */ /* 0x040fe40003f24270 */
[----:B------:R-:W-:Y:S01]  /*5d50*/  F2FP.F16.F32.PACK_AB R69, RZ, R69 ;  /* 0x00000045ff45723e */ /* 0x000fe200000000ff */
[----:B------:R-:W-:Y:S01]  /*5d60*/  @P4 STG.E.U16 desc[UR38][R6.64+0xb0], R68 ;  /* 0x0000b04406004986 */ /* 0x000fe2000c101526 */
[C---:B------:R-:W-:Y:S02]  /*5d70*/  ISETP.GT.AND P3, PT, R3.reuse, 0x8, P0 ;  /* 0x000000080300780c */ /* 0x040fe40000764270 */
[----:B------:R-:W-:Y:S01]  /*5d80*/  ISETP.GT.AND P0, PT, R4, 0x61, PT ;  /* 0x000000610400780c */ /* 0x000fe20003f04270 */
[----:B------:R-:W-:Y:S01]  /*5d90*/  @P5 STG.E.U16 desc[UR38][R6.64+0xb2], R69 ;  /* 0x0000b24506005986 */ /* 0x000fe2000c101526 */
[----:B------:R-:W-:-:S02]  /*5da0*/  ISETP.GT.AND P4, PT, R3, RZ, P1 ;  /* 0x000000ff0300720c */ /* 0x000fc40000f84270 */
[C---:B------:R-:W-:Y:S02]  /*5db0*/  ISETP.GT.AND P5, PT, R3.reuse, RZ, P0 ;  /* 0x000000ff0300720c */ /* 0x040fe400007a4270 */
[----:B------:R-:W-:Y:S02]  /*5dc0*/  F2FP.F16.F32.PACK_AB R70, RZ, R70 ;  /* 0x00000046ff46723e */ /* 0x000fe400000000ff */
[----:B------:R-:W-:Y:S02]  /*5dd0*/  F2FP.F16.F32.PACK_AB R71, RZ, R71 ;  /* 0x00000047ff47723e */ /* 0x000fe400000000ff */
[----:B------:R-:W-:Y:S01]  /*5de0*/  F2FP.F16.F32.PACK_AB R72, RZ, R72 ;  /* 0x00000048ff48723e */ /* 0x000fe200000000ff */
[----:B------:R-:W-:Y:S01]  /*5df0*/  @P2 STG.E.U16 desc[UR38][R8.64+0xb0], R70 ;  /* 0x0000b04608002986 */ /* 0x000fe2000c101526 */
[----:B------:R-:W-:Y:S02]  /*5e00*/  F2FP.F16.F32.PACK_AB R73, RZ, R73 ;  /* 0x00000049ff49723e */ /* 0x000fe400000000ff */
[C---:B------:R-:W-:Y:S01]  /*5e10*/  ISETP.GT.AND P1, PT, R3.reuse, 0x8, P1 ;  /* 0x000000080300780c */ /* 0x040fe20000f24270 */
[----:B------:R-:W-:Y:S01]  /*5e20*/  @P3 STG.E.U16 desc[UR38][R8.64+0xb2], R71 ;  /* 0x0000b24708003986 */ /* 0x000fe2000c101526 */
[----:B------:R-:W-:-:S02]  /*5e30*/  ISETP.GT.AND P2, PT, R3, 0x8, P0 ;  /* 0x000000080300780c */ /* 0x000fc40000744270 */
[C---:B------:R-:W-:Y:S01]  /*5e40*/  ISETP.GT.AND P0, PT, R4.reuse, 0x69, PT ;  /* 0x000000690400780c */ /* 0x040fe20003f04270 */
[----:B------:R-:W-:Y:S01]  /*5e50*/  @P4 STG.E.U16 desc[UR38][R6.64+0xc0], R72 ;  /* 0x0000c04806004986 */ /* 0x000fe2000c101526 */
[----:B------:R-:W-:Y:S02]  /*5e60*/  ISETP.GT.AND P4, PT, R4, 0x68, PT ;  /* 0x000000680400780c */ /* 0x000fe40003f84270 */
[----:B------:R-:W-:Y:S01]  /*5e70*/  F2FP.F16.F32.PACK_AB R74, RZ, R74 ;  /* 0x0000004aff4a723e */ /* 0x000fe200000000ff */
[----:B------:R-:W-:Y:S01]  /*5e80*/  @P5 STG.E.U16 desc[UR38][R6.64+0xc2], R73 ;  /* 0x0000c24906005986 */ /* 0x000fe2000c101526 */
[C---:B------:R-:W-:Y:S02]  /*5e90*/  ISETP.GT.AND P5, PT, R3.reuse, RZ, P4 ;  /* 0x000000ff0300720c */ /* 0x040fe400027a4270 */
[----:B------:R-:W-:Y:S01]  /*5ea0*/  ISETP.GT.AND P3, PT, R3, RZ, P0 ;  /* 0x000000ff0300720c */ /* 0x000fe20000764270 */
[----:B------:R-:W-:Y:S01]  /*5eb0*/  @P1 STG.E.U16 desc[UR38][R8.64+0xc0], R74 ;  /* 0x0000c04a08001986 */ /* 0x000fe2000c101526 */
[----:B------:R-:W-:-:S02]  /*5ec0*/  F2FP.F16.F32.PACK_AB R75, RZ, R75 ;  /* 0x0000004bff4b723e */ /* 0x000fc400000000ff */
[----:B------:R-:W-:Y:S02]  /*5ed0*/  F2FP.F16.F32.PACK_AB R76, RZ, R76 ;  /* 0x0000004cff4c723e */ /* 0x000fe400000000ff */
[C---:B------:R-:W-:Y:S01]  /*5ee0*/  ISETP.GT.AND P4, PT, R3.reuse, 0x8, P4 ;  /* 0x000000080300780c */ /* 0x040fe20002784270 */
[----:B------:R-:W-:Y:S01]  /*5ef0*/  @P2 STG.E.U16 desc[UR38][R8.64+0xc2], R75 ;  /* 0x0000c24b08002986 */ /* 0x000fe2000c101526 */
[----:B------:R-:W-:Y:S02]  /*5f00*/  F2FP.F16.F32.PACK_AB R77, RZ, R77 ;  /* 0x0000004dff4d723e */ /* 0x000fe400000000ff */
[C---:B------:R-:W-:Y:S01]  /*5f10*/  ISETP.GT.AND P2, PT, R4.reuse, 0x71, PT ;  /* 0x000000710400780c */ /* 0x040fe20003f44270 */
[----:B------:R-:W-:Y:S01]  /*5f20*/  @P5 STG.E.U16 desc[UR38][R6.64+0xd0], R76 ;  /* 0x0000d04c06005986 */ /* 0x000fe2000c101526 */
[----:B------:R-:W-:Y:S02]  /*5f30*/  ISETP.GT.AND P5, PT, R3, 0x8, P0 ;  /* 0x000000080300780c */ /* 0x000fe400007a4270 */
[C---:B------:R-:W-:Y:S01]  /*5f40*/  ISETP.GT.AND P1, PT, R4.reuse, 0x78, PT ;  /* 0x000000780400780c */ /* 0x040fe20003f24270 */
[----:B------:R-:W-:Y:S01]  /*5f50*/  @P3 STG.E.U16 desc[UR38][R6.64+0xd2], R77 ;  /* 0x0000d24d06003986 */ /* 0x000fe2000c101526 */
[----:B------:R-:W-:-:S02]  /*5f60*/  ISETP.GT.AND P3, PT, R4, 0x70, PT ;  /* 0x000000700400780c */ /* 0x000fc40003f64270 */
[----:B------:R-:W-:Y:S01]  /*5f70*/  ISETP.GT.AND P0, PT, R4, 0x79, PT ;  /* 0x000000790400780c */ /* 0x000fe20003f04270 */
[----:B------:R-:W-:Y:S01]  /*5f80*/  @P4 IMAD.MOV.U32 R4, RZ, RZ, R8 ;  /* 0x000000ffff044224 */ /* 0x000fe200078e0008 */
[----:B------:R-:W-:Y:S01]  /*5f90*/  F2FP.F16.F32.PACK_AB R78, RZ, R78 ;  /* 0x0000004eff4e723e */ /* 0x000fe200000000ff */
[----:B------:R-:W-:Y:S01]  /*5fa0*/  @P4 IMAD.MOV.U32 R5, RZ, RZ, R9 ;  /* 0x000000ffff054224 */ /* 0x000fe200078e0009 */
[----:B------:R-:W-:Y:S02]  /*5fb0*/  F2FP.F16.F32.PACK_AB R79, RZ, R79 ;  /* 0x0000004fff4f723e */ /* 0x000fe400000000ff */
[----:B------:R-:W-:Y:S02]  /*5fc0*/  F2FP.F16.F32.PACK_AB R80, RZ, R80 ;  /* 0x00000050ff50723e */ /* 0x000fe400000000ff */
[----:B------:R0:W-:Y:S01]  /*5fd0*/  @P4 STG.E.U16 desc[UR38][R4.64+0xd0], R78 ;  /* 0x0000d04e04004986 */ /* 0x0001e2000c101526 */
[----:B------:R-:W-:Y:S02]  /*5fe0*/  ISETP.GT.AND P4, PT, R3, RZ, P2 ;  /* 0x000000ff0300720c */ /* 0x000fe40001784270 */
[----:B------:R-:W-:-:S02]  /*5ff0*/  F2FP.F16.F32.PACK_AB R81, RZ, R81 ;  /* 0x00000051ff51723e */ /* 0x000fc400000000ff */
[----:B------:R-:W-:Y:S02]  /*6000*/  ISETP.GT.AND P2, PT, R3, 0x8, P2 ;  /* 0x000000080300780c */ /* 0x000fe40001744270 */
[----:B------:R-:W-:Y:S02]  /*6010*/  F2FP.F16.F32.PACK_AB R82, RZ, R82 ;  /* 0x00000052ff52723e */ /* 0x000fe400000000ff */
[----:B------:R-:W-:Y:S02]  /*6020*/  F2FP.F16.F32.PACK_AB R83, RZ, R83 ;  /* 0x00000053ff53723e */ /* 0x000fe400000000ff */
[----:B------:R-:W-:Y:S01]  /*6030*/  F2FP.F16.F32.PACK_AB R84, RZ, R84 ;  /* 0x00000054ff54723e */ /* 0x000fe200000000ff */
[----:B0-----:R-:W-:Y:S01]  /*6040*/  @P5 IMAD.MOV.U32 R4, RZ, RZ, R8 ;  /* 0x000000ffff045224 */ /* 0x001fe200078e0008 */
[----:B------:R-:W-:Y:S01]  /*6050*/  F2FP.F16.F32.PACK_AB R85, RZ, R85 ;  /* 0x00000055ff55723e */ /* 0x000fe200000000ff */
[----:B------:R-:W-:Y:S01]  /*6060*/  @P5 IMAD.MOV.U32 R5, RZ, RZ, R9 ;  /* 0x000000ffff055224 */ /* 0x000fe200078e0009 */
[----:B------:R-:W-:-:S02]  /*6070*/  F2FP.F16.F32.PACK_AB R86, RZ, R86 ;  /* 0x00000056ff56723e */ /* 0x000fc400000000ff */
[----:B------:R-:W-:Y:S02]  /*6080*/  F2FP.F16.F32.PACK_AB R87, RZ, R87 ;  /* 0x00000057ff57723e */ /* 0x000fe400000000ff */
[----:B------:R0:W-:Y:S01]  /*6090*/  @P5 STG.E.U16 desc[UR38][R4.64+0xd2], R79 ;  /* 0x0000d24f04005986 */ /* 0x0001e2000c101526 */
[C---:B------:R-:W-:Y:S02]  /*60a0*/  ISETP.GT.AND P5, PT, R3.reuse, RZ, P3 ;  /* 0x000000ff0300720c */ /* 0x040fe40001fa4270 */
[----:B------:R-:W-:-:S11]  /*60b0*/  ISETP.GT.AND P3, PT, R3, 0x8, P3 ;  /* 0x000000080300780c */ /* 0x000fd60001f64270 */
[----:B0-----:R-:W-:Y:S02]  /*60c0*/  @P5 IMAD.MOV.U32 R4, RZ, RZ, R6 ;  /* 0x000000ffff045224 */ /* 0x001fe400078e0006 */
[----:B------:R-:W-:-:S05]  /*60d0*/  @P5 IMAD.MOV.U32 R5, RZ, RZ, R7 ;  /* 0x000000ffff055224 */ /* 0x000fca00078e0007 */
[----:B------:R0:W-:Y:S01]  /*60e0*/  @P5 STG.E.U16 desc[UR38][R4.64+0xe0], R80 ;  /* 0x0000e05004005986 */ /* 0x0001e2000c101526 */
[C---:B------:R-:W-:Y:S02]  /*60f0*/  ISETP.GT.AND P5, PT, R3.reuse, RZ, P0 ;  /* 0x000000ff0300720c */ /* 0x040fe400007a4270 */
[----:B------:R-:W-:Y:S01]  /*6100*/  ISETP.GT.AND P0, PT, R3, 0x8, P0 ;  /* 0x000000080300780c */ /* 0x000fe20000704270 */
[----:B0-----:R-:W-:Y:S02]  /*6110*/  @P4 IMAD.MOV.U32 R4, RZ, RZ, R6 ;  /* 0x000000ffff044224 */ /* 0x001fe400078e0006 */
[----:B------:R-:W-:-:S05]  /*6120*/  @P4 IMAD.MOV.U32 R5, RZ, RZ, R7 ;  /* 0x000000ffff054224 */ /* 0x000fca00078e0007 */
[----:B------:R0:W-:Y:S01]  /*6130*/  @P4 STG.E.U16 desc[UR38][R4.64+0xe2], R81 ;  /* 0x0000e25104004986 */ /* 0x0001e2000c101526 */
[C---:B------:R-:W-:Y:S02]  /*6140*/  ISETP.GT.AND P4, PT, R3.reuse, RZ, P1 ;  /* 0x000000ff0300720c */ /* 0x040fe40000f84270 */
[----:B------:R-:W-:Y:S01]  /*6150*/  ISETP.GT.AND P1, PT, R3, 0x8, P1 ;  /* 0x000000080300780c */ /* 0x000fe20000f24270 */
[----:B0-----:R-:W-:Y:S02]  /*6160*/  @P3 IMAD.MOV.U32 R4, RZ, RZ, R8 ;  /* 0x000000ffff043224 */ /* 0x001fe400078e0008 */
[----:B------:R-:W-:-:S05]  /*6170*/  @P3 IMAD.MOV.U32 R5, RZ, RZ, R9 ;  /* 0x000000ffff053224 */ /* 0x000fca00078e0009 */
[----:B------:R0:W-:Y:S02]  /*6180*/  @P3 STG.E.U16 desc[UR38][R4.64+0xe0], R82 ;  /* 0x0000e05204003986 */ /* 0x0001e4000c101526 */
[----:B0-----:R-:W-:Y:S02]  /*6190*/  @P2 IMAD.MOV.U32 R4, RZ, RZ, R8 ;  /* 0x000000ffff042224 */ /* 0x001fe400078e0008 */
[----:B------:R-:W-:-:S05]  /*61a0*/  @P2 IMAD.MOV.U32 R5, RZ, RZ, R9 ;  /* 0x000000ffff052224 */ /* 0x000fca00078e0009 */
[----:B------:R0:W-:Y:S02]  /*61b0*/  @P2 STG.E.U16 desc[UR38][R4.64+0xe2], R83 ;  /* 0x0000e25304002986 */ /* 0x0001e4000c101526 */
[----:B0-----:R-:W-:Y:S02]  /*61c0*/  @P4 IMAD.MOV.U32 R4, RZ, RZ, R6 ;  /* 0x000000ffff044224 */ /* 0x001fe400078e0006 */
[----:B------:R-:W-:-:S05]  /*61d0*/  @P4 IMAD.MOV.U32 R5, RZ, RZ, R7 ;  /* 0x000000ffff054224 */ /* 0x000fca00078e0007 */
[----:B------:R0:W-:Y:S04]  /*61e0*/  @P4 STG.E.U16 desc[UR38][R4.64+0xf0], R84 ;  /* 0x0000f05404004986 */ /* 0x0001e8000c101526 */
[----:B------:R1:W-:Y:S01]  /*61f0*/  @P5 STG.E.U16 desc[UR38][R6.64+0xf2], R85 ;  /* 0x0000f25506005986 */ /* 0x0003e2000c101526 */
[----:B0-----:R-:W-:Y:S02]  /*6200*/  @P1 IMAD.MOV.U32 R4, RZ, RZ, R8 ;  /* 0x000000ffff041224 */ /* 0x001fe400078e0008 */
[----:B------:R-:W-:-:S05]  /*6210*/  @P1 IMAD.MOV.U32 R5, RZ, RZ, R9 ;  /* 0x000000ffff051224 */ /* 0x000fca00078e0009 */
[----:B------:R1:W-:Y:S04]  /*6220*/  @P1 STG.E.U16 desc[UR38][R4.64+0xf0], R86 ;  /* 0x0000f05604001986 */ /* 0x0003e8000c101526 */
[----:B------:R1:W-:Y:S02]  /*6230*/  @P0 STG.E.U16 desc[UR38][R8.64+0xf2], R87 ;  /* 0x0000f25708000986 */ /* 0x0003e4000c101526 */
.L_x_158:
[----:B------:R-:W-:Y:S05]  /*6240*/  BSYNC B0 ;  /* 0x0000000000007941 */ /* 0x000fea0003800000 */
.L_x_32:
[----:B------:R-:W-:Y:S01]  /*6250*/  IADD3 R16, P0, R16, UR36, RZ ;  /* 0x0000002410107c10 */ /* 0x000fe2000ff1e0ff */
[----:B------:R-:W-:Y:S01]  /*6260*/  ULDC.64 UR4, c[0x0][0x650] ;  /* 0x0001940000047ab9 */ /* 0x000fe20000000a00 */
[----:B------:R-:W-:Y:S01]  /*6270*/  PRMT R3, RZ, 0x7610, R3 ;  /* 0x00007610ff037816 */ /* 0x000fe20000000003 */
[----:B------:R-:W-:Y:S01]  /*6280*/  IMAD.MOV.U32 R100, RZ, RZ, -0x1 ;  /* 0xffffffffff647424 */ /* 0x000fe200078e00ff */
[----:B------:R-:W-:Y:S01]  /*6290*/  IADD3.X R17, R17, UR42, RZ, P0, !PT ;  /* 0x0000002a11117c10 */ /* 0x000fe200087fe4ff */
[----:B------:R-:W-:Y:S01]  /*62a0*/  IMAD.MOV.U32 R101, RZ, RZ, -0x1 ;  /* 0xffffffffff657424 */ /* 0x000fe200078e00ff */
[----:B------:R-:W-:-:S04]  /*62b0*/  ISETP.GE.U32.AND P0, PT, R16, UR4, PT ;  /* 0x0000000410007c0c */ /* 0x000fc8000bf06070 */
[----:B------:R-:W-:-:S13]  /*62c0*/  ISETP.GE.U32.AND.EX P0, PT, R17, UR5, PT, P0 ;  /* 0x0000000511007c0c */ /* 0x000fda000bf06100 */
[----:B------:R-:W-:Y:S05]  /*62d0*/  @P0 BRA `(.L_x_159) ;  /* 0x00000004004c0947 */ /* 0x000fea0003800000 */
[----:B------:R-:W0:Y:S01]  /*62e0*/  LDC.64 R10, c[0x0][0x628] ;  /* 0x00018a00ff0a7b82 */ /* 0x000e220000000a00 */
[----:B---3--:R-:W3:Y:S01]  /*62f0*/  S2R R12, SR_CTAID.X ;  /* 0x00000000000c7919 */ /* 0x008ee20000002500 */
[----:B-12-4-:R-:W-:Y:S02]  /*6300*/  IMAD.MOV.U32 R8, RZ, RZ, R16 ;  /* 0x000000ffff087224 */ /* 0x016fe400078e0010 */
[----:B------:R-:W-:Y:S01]  /*6310*/  IMAD.MOV.U32 R9, RZ, RZ, R17 ;  /* 0x000000ffff097224 */ /* 0x000fe200078e0011 */
[----:B------:R-:W1:Y:S03]  /*6320*/  S2R R20, SR_CTAID.Y ;  /* 0x0000000000147919 */ /* 0x000e660000002600 */
[----:B------:R-:W2:Y:S08]  /*6330*/  LDC R0, c[0x0][0x630] ;  /* 0x00018c00ff007b82 */ /* 0x000eb00000000800 */
[----:B------:R-:W4:Y:S01]  /*6340*/  LDC.64 R14, c[0x0][0x620] ;  /* 0x00018800ff0e7b82 */ /* 0x000f220000000a00 */
[----:B0-----:R-:W-:-:S04]  /*6350*/  ISETP.NE.U32.AND P0, PT, R10, RZ, PT ;  /* 0x000000ff0a00720c */ /* 0x001fc80003f05070 */
[----:B------:R-:W-:-:S13]  /*6360*/  ISETP.NE.AND.EX P0, PT, R11, RZ, PT, P0 ;  /* 0x000000ff0b00720c */ /* 0x000fda0003f05300 */
[----:B-1234-:R-:W-:Y:S05]  /*6370*/  @!P0 BRA `(.L_x_160) ;  /* 0x0000000000288947 */ /* 0x01efea0003800000 */
        /* <DEDUP_REMOVED lines=10> */
.L_x_160:
[-CC-:B------:R-:W-:Y:S01]  /*6420*/  SHF.R.U64 R101, R8, R0.reuse, R9.reuse ;  /* 0x0000000008657219 */ /* 0x180fe20000001209 */
[----:B------:R-:W0:Y:S01]  /*6430*/  LDC.64 R26, c[0x0][0x640] ;  /* 0x00019000ff1a7b82 */ /* 0x000e220000000a00 */
[----:B------:R-:W-:Y:S01]  /*6440*/  SHF.R.U32.HI R0, RZ, R0, R9 ;  /* 0x00000000ff007219 */ /* 0x000fe20000011609 */
[----:B------:R-:W-:Y:S01]  /*6450*/  ULDC UR4, c[0x0][0x150] ;  /* 0x0000540000047ab9 */ /* 0x000fe20000000800 */
[----:B------:R-:W-:Y:S02]  /*6460*/  IADD3 R3, P0, RZ, -R101, RZ ;  /* 0x80000065ff037210 */ /* 0x000fe40007f1e0ff */
[----:B------:R-:W-:-:S03]  /*6470*/  I2FP.F32.U32 R7, R12 ;  /* 0x0000000c00077245 */ /* 0x000fc60000201000 */
[----:B------:R-:W1:Y:S01]  /*6480*/  LDC R6, c[0x0][0x618] ;  /* 0x00018600ff067b82 */ /* 0x000e620000000800 */
[----:B------:R-:W-:Y:S02]  /*6490*/  IMAD.X R5, RZ, RZ, ~R0, P0 ;  /* 0x000000ffff057224 */ /* 0x000fe400000e0e00 */
[----:B------:R-:W-:Y:S01]  /*64a0*/  FMUL R7, R7, UR4 ;  /* 0x0000000407077c20 */ /* 0x000fe20008400000 */
[----:B------:R-:W-:Y:S01]  /*64b0*/  ULDC UR4, c[0x0][0x154] ;  /* 0x0000550000047ab9 */ /* 0x000fe20000000800 */
[-C--:B------:R-:W-:Y:S02]  /*64c0*/  IMAD R0, R5, R14.reuse, RZ ;  /* 0x0000000e05007224 */ /* 0x080fe400078e02ff */
[C---:B------:R-:W-:Y:S01]  /*64d0*/  IMAD.WIDE.U32 R4, R3.reuse, R14, R16 ;  /* 0x0000000e03047225 */ /* 0x040fe200078e0010 */
[----:B------:R-:W2:Y:S01]  /*64e0*/  LDC R8, c[0x0][0x608] ;  /* 0x00018200ff087b82 */ /* 0x000ea20000000800 */
[----:B------:R-:W3:Y:S02]  /*64f0*/  F2I.U32.TRUNC.NTZ R7, R7 ;  /* 0x0000000700077305 */ /* 0x000ee4000020f000 */
[----:B------:R-:W-:Y:S01]  /*6500*/  IMAD R3, R3, R15, R0 ;  /* 0x0000000f03037224 */ /* 0x000fe200078e0200 */
[----:B------:R-:W-:-:S03]  /*6510*/  I2FP.F32.U32 R0, R20 ;  /* 0x0000001400007245 */ /* 0x000fc60000201000 */
[----:B------:R-:W-:Y:S01]  /*6520*/  IMAD.IADD R3, R5, 0x1, R3 ;  /* 0x0000000105037824 */ /* 0x000fe200078e0203 */
[----:B------:R-:W4:Y:S01]  /*6530*/  LDC R11, c[0x0][0x658] ;  /* 0x00019600ff0b7b82 */ /* 0x000f220000000800 */
[----:B0-----:R-:W-:-:S04]  /*6540*/  ISETP.NE.U32.AND P0, PT, R26, RZ, PT ;  /* 0x000000ff1a00720c */ /* 0x001fc80003f05070 */
[----:B------:R-:W-:-:S03]  /*6550*/  ISETP.NE.AND.EX P0, PT, R27, RZ, PT, P0 ;  /* 0x000000ff1b00720c */ /* 0x000fc60003f05300 */
[----:B------:R-:W0:Y:S01]  /*6560*/  LDC R9, c[0x0][0x144] ;  /* 0x00005100ff097b82 */ /* 0x000e220000000800 */
[-C--:B-1----:R-:W-:Y:S01]  /*6570*/  SHF.R.U64 R10, R4, R6.reuse, R3 ;  /* 0x00000006040a7219 */ /* 0x082fe20000001203 */
[----:B---3--:R-:W-:Y:S01]  /*6580*/  IMAD.MOV R7, RZ, RZ, -R7 ;  /* 0x000000ffff077224 */ /* 0x008fe200078e0a07 */
[----:B------:R-:W-:Y:S01]  /*6590*/  SHF.R.U32.HI R3, RZ, R6, R3 ;  /* 0x00000006ff037219 */ /* 0x000fe20000011603 */
[----:B------:R-:W-:-:S04]  /*65a0*/  FMUL R6, R0, UR4 ;  /* 0x0000000400067c20 */ /* 0x000fc80008400000 */
[----:B------:R-:W1:Y:S01]  /*65b0*/  LDC R21, c[0x0][0x148] ;  /* 0x00005200ff157b82 */ /* 0x000e620000000800 */
[----:B------:R3:W0:Y:S01]  /*65c0*/  F2I.U32.TRUNC.NTZ R14, R6 ;  /* 0x00000006000e7305 */ /* 0x000622000020f000 */
[-CC-:B--2---:R-:W-:Y:S02]  /*65d0*/  SHF.R.U64 R13, R10, R8.reuse, R3.reuse ;  /* 0x000000080a0d7219 */ /* 0x184fe40000001203 */
[----:B------:R-:W-:-:S04]  /*65e0*/  SHF.R.U32.HI R0, RZ, R8, R3 ;  /* 0x00000008ff007219 */ /* 0x000fc80000011603 */
[----:B-----5:R-:W2:Y:S01]  /*65f0*/  LDC R24, c[0x0][0x648] ;  /* 0x00019200ff187b82 */ /* 0x020ea20000000800 */
[-CC-:B----4-:R-:W-:Y:S02]  /*6600*/  SHF.R.U64 R15, R13, R11.reuse, R0.reuse ;  /* 0x0000000b0d0f7219 */ /* 0x190fe40000001200 */
[----:B------:R-:W-:-:S03]  /*6610*/  SHF.R.U32.HI R5, RZ, R11, R0 ;  /* 0x0000000bff057219 */ /* 0x000fc60000011600 */
[----:B------:R-:W-:Y:S02]  /*6620*/  IMAD.MOV.U32 R4, RZ, RZ, R15 ;  /* 0x000000ffff047224 */ /* 0x000fe400078e000f */
[----:B------:R-:W4:Y:S01]  /*6630*/  LDC R28, c[0x0][0x638] ;  /* 0x00018e00ff1c7b82 */ /* 0x000f220000000800 */
[----:B0-----:R-:W-:-:S07]  /*6640*/  IMAD R25, R9, R7, R12 ;  /* 0x0000000709197224 */ /* 0x001fce00078e020c */
[----:B------:R-:W0:Y:S08]  /*6650*/  LDC R29, c[0x0][0x610] ;  /* 0x00018400ff1d7b82 */ /* 0x000e300000000800 */
[----:B------:R-:W0:Y:S01]  /*6660*/  LDC R30, c[0x0][0x600] ;  /* 0x00018000ff1e7b82 */ /* 0x000e220000000800 */
[----:B-123--:R-:W-:Y:S05]  /*6670*/  @!P0 BRA `(.L_x_161) ;  /* 0x0000000000288947 */ /* 0x00efea0003800000 */
[----:B------:R-:W1:Y:S02]  /*6680*/  LDC R0, c[0x0][0x64c] ;  /* 0x00019300ff007b82 */ /* 0x000e640000000800 */
[----:B-1----:R-:W-:-:S05]  /*6690*/  IADD3 R3, P0, R15, R0, RZ ;  /* 0x000000000f037210 */ /* 0x002fca0007f1e0ff */
        /* <DEDUP_REMOVED lines=8> */
.L_x_161:
[----:B------:R-:W-:Y:S01]  /*6720*/  ISETP.NE.AND P0, PT, R2, 0x1, PT ;  /* 0x000000010200780c */ /* 0x000fe20003f05270 */
[----:B------:R-:W-:Y:S01]  /*6730*/  IMAD.MOV R14, RZ, RZ, -R14 ;  /* 0x000000ffff0e7224 */ /* 0x000fe200078e0a0e */
[----:B------:R-:W-:Y:S02]  /*6740*/  SHF.R.U64 R3, R4, R24, R5 ;  /* 0x0000001804037219 */ /* 0x000fe40000001205 */
[----:B------:R-:W-:Y:S02]  /*6750*/  LOP3.LUT R0, R13, R98, RZ, 0xc0, !PT ;  /* 0x000000620d007212 */ /* 0x000fe400078ec0ff */
[----:B------:R-:W-:Y:S01]  /*6760*/  LOP3.LUT R10, R10, R97, RZ, 0xc0, !PT ;  /* 0x000000610a0a7212 */ /* 0x000fe200078ec0ff */
[----:B------:R-:W-:Y:S02]  /*6770*/  IMAD.MOV R4, RZ, RZ, -R3 ;  /* 0x000000ffff047224 */ /* 0x000fe400078e0a03 */
[----:B------:R-:W-:Y:S02]  /*6780*/  IMAD R0, R93, R3, R0 ;  /* 0x000000035d007224 */ /* 0x000fe400078e0200 */
[----:B----4-:R-:W-:-:S02]  /*6790*/  IMAD R3, R4, R28, R15 ;  /* 0x0000001c04037224 */ /* 0x010fc400078e020f */
[----:B------:R-:W-:Y:S02]  /*67a0*/  @P0 IMAD R25, R21, R14, R20 ;  /* 0x0000000e15190224 */ /* 0x000fe400078e0214 */
[----:B0-----:R-:W-:Y:S02]  /*67b0*/  IMAD R5, R3, R30, R10 ;  /* 0x0000001e03057224 */ /* 0x001fe400078e020a */
[----:B------:R-:W-:Y:S02]  /*67c0*/  IMAD R0, R0, R29, R25 ;  /* 0x0000001d00007224 */ /* 0x000fe400078e0219 */
[----:B------:R-:W-:-:S03]  /*67d0*/  IMAD.MOV.U32 R4, RZ, RZ, 0x1 ;  /* 0x00000001ff047424 */ /* 0x000fc600078e00ff */
[----:B------:R-:W-:Y:S02]  /*67e0*/  SEL R100, R5, R0, !P0 ;  /* 0x0000000005647207 */ /* 0x000fe40004000000 */
[----:B------:R-:W-:Y:S02]  /*67f0*/  PRMT R3, R4, 0x7610, R3 ;  /* 0x0000761004037816 */ /* 0x000fe40000000003 */
[----:B------:R-:W-:-:S07]  /*6800*/  SEL R0, R0, R5, !P0 ;  /* 0x0000000500007207 */ /* 0x000fce0004000000 */
.L_x_159:
[----:B------:R-:W-:Y:S01]  /*6810*/  LOP3.LUT P0, RZ, R3, 0xff, RZ, 0xc0, !PT ;  /* 0x000000ff03ff7812 */ /* 0x000fe2000780c0ff */
[----:B------:R-:W-:Y:S01]  /*6820*/  UIMAD.WIDE.U32 UR4, UR41, -0x33333333, URZ ;  /* 0xcccccccd290478a5 */ /* 0x000fe2000f8e003f */
[----:B------:R-:W-:-:S03]  /*6830*/  IMAD.MOV.U32 R103, RZ, RZ, R0 ;  /* 0x000000ffff677224 */ /* 0x000fc600078e0000 */
[----:B------:R-:W-:-:S04]  /*6840*/  USHF.R.U32.HI UR4, URZ, 0x2, UR5 ;  /* 0x000000023f047899 */ /* 0x000fc80008011605 */
[----:B------:R-:W-:-:S04]  /*6850*/  UIMAD UR41, UR4, -0x5, UR41 ;  /* 0xfffffffb042978a4 */ /* 0x000fc8000f8e0229 */
[----:B------:R-:W-:Y:S08]  /*6860*/  @P0 BRA `(.L_x_162) ;  /* 0xffffffac000c0947 */ /* 0x000ff0000383ffff */
[----:B------:R-:W-:Y:S05]  /*6870*/  EXIT ;  /* 0x000000000000794d */ /* 0x000fea0003800000 */
.L_x_7:
        /* <DEDUP_REMOVED lines=26> */
.L_x_164:
[----:B------:R-:W0:Y:S01]  /*6a20*/  LDC.64 R28, c[0x0][0x640] ;  /* 0x00019000ff1c7b82 */ /* 0x000e220000000a00 */
[-CC-:B------:R-:W-:Y:S01]  /*6a30*/  SHF.R.U64 R21, R14, R8.reuse, R15.reuse ;  /* 0x000000080e157219 */ /* 0x180fe2000000120f */
[----:B------:R-:W-:Y:S01]  /*6a40*/  IMAD.MOV.U32 R31, RZ, RZ, 0x1 ;  /* 0x00000001ff1f7424 */ /* 0x000fe200078e00ff */
[----:B------:R-:W-:Y:S02]  /*6a50*/  SHF.R.U32.HI R7, RZ, R8, R15 ;  /* 0x00000008ff077219 */ /* 0x000fe4000001160f */
[----:B------:R-:W-:-:S03]  /*6a60*/  IADD3 R13, P0, RZ, -R21, RZ ;  /* 0x80000015ff0d7210 */ /* 0x000fc60007f1e0ff */
[----:B------:R-:W1:Y:S02]  /*6a70*/  LDC R12, c[0x0][0x618] ;  /* 0x00018600ff0c7b82 */ /* 0x000e640000000800 */
[----:B------:R-:W-:Y:S02]  /*6a80*/  IMAD.X R7, RZ, RZ, ~R7, P0 ;  /* 0x000000ffff077224 */ /* 0x000fe400000e0e07 */
[----:B------:R-:W-:-:S04]  /*6a90*/  IMAD.WIDE.U32 R10, R13, R24, R16 ;  /* 0x000000180d0a7225 */ /* 0x000fc800078e0010 */
[----:B------:R-:W2:Y:S01]  /*6aa0*/  LDC R14, c[0x0][0x608] ;  /* 0x00018200ff0e7b82 */ /* 0x000ea20000000800 */
[----:B------:R-:W-:-:S04]  /*6ab0*/  IMAD R8, R7, R24, RZ ;  /* 0x0000001807087224 */ /* 0x000fc800078e02ff */
[----:B------:R-:W-:-:S03]  /*6ac0*/  IMAD R7, R13, R25, R8 ;  /* 0x000000190d077224 */ /* 0x000fc600078e0208 */
[----:B------:R-:W3:Y:S01]  /*6ad0*/  LDC R26, c[0x0][0x658] ;  /* 0x00019600ff1a7b82 */ /* 0x000ee20000000800 */
[----:B------:R-:W-:Y:S01]  /*6ae0*/  IMAD.IADD R7, R11, 0x1, R7 ;  /* 0x000000010b077824 */ /* 0x000fe200078e0207 */
[----:B0-----:R-:W-:Y:S01]  /*6af0*/  ISETP.NE.U32.AND P0, PT, R28, RZ, PT ;  /* 0x000000ff1c00720c */ /* 0x001fe20003f05070 */
[----:B------:R-:W-:-:S03]  /*6b00*/  IMAD.MOV.U32 R11, RZ, RZ, -0x1 ;  /* 0xffffffffff0b7424 */ /* 0x000fc600078e00ff */
        /* <DEDUP_REMOVED lines=8> */
[-C--:B---3--:R-:W-:Y:S02]  /*6b90*/  SHF.L.U32 R10, R11, R26.reuse, RZ ;  /* 0x0000001a0b0a7219 */ /* 0x088fe400000006ff */
[--C-:B------:R-:W-:Y:S02]  /*6ba0*/  SHF.R.U64 R24, R22, R26, R7.reuse ;  /* 0x0000001a16187219 */ /* 0x100fe40000001207 */
[----:B------:R-:W-:Y:S02]  /*6bb0*/  LOP3.LUT R33, RZ, R10, RZ, 0x33, !PT ;  /* 0x0000000aff217212 */ /* 0x000fe400078e33ff */
[----:B------:R-:W-:Y:S01]  /*6bc0*/  SHF.R.U32.HI R11, RZ, R26, R7 ;  /* 0x0000001aff0b7219 */ /* 0x000fe20000011607 */
[----:B------:R-:W3:Y:S01]  /*6bd0*/  LDC R30, c[0x0][0x610] ;  /* 0x00018400ff1e7b82 */ /* 0x000ee20000000800 */
[----:B------:R-:W-:Y:S01]  /*6be0*/  IMAD.MOV.U32 R10, RZ, RZ, R24 ;  /* 0x000000ffff0a7224 */ /* 0x000fe200078e0018 */
[----:B------:R-:W-:Y:S06]  /*6bf0*/  @!P0 BRA `(.L_x_165) ;  /* 0x0000000000288947 */ /* 0x000fec0003800000 */
        /* <DEDUP_REMOVED lines=10> */
.L_x_165:
[----:B------:R-:W-:Y:S02]  /*6ca0*/  ISETP.NE.AND P0, PT, R2, 0x1, PT ;  /* 0x000000010200780c */ /* 0x000fe40003f05270 */
[----:B-1----:R-:W-:Y:S01]  /*6cb0*/  SHF.R.U64 R8, R10, R8, R11 ;  /* 0x000000080a087219 */ /* 0x002fe2000000120b */
[----:B0-----:R-:W-:Y:S01]  /*6cc0*/  VIADD R11, R25, 0xffffffff ;  /* 0xffffffff190b7836 */ /* 0x001fe20000000000 */
[----:B------:R-:W-:Y:S02]  /*6cd0*/  SHF.L.U32 R31, R31, R26, RZ ;  /* 0x0000001a1f1f7219 */ /* 0x000fe400000006ff */
[----:B------:R-:W-:Y:S01]  /*6ce0*/  LOP3.LUT R5, R22, R33, RZ, 0xc0, !PT ;  /* 0x0000002116057212 */ /* 0x000fe200078ec0ff */
[----:B------:R-:W-:-:S04]  /*6cf0*/  IMAD.MOV R7, RZ, RZ, -R8 ;  /* 0x000000ffff077224 */ /* 0x000fc800078e0a08 */
[----:B------:R-:W-:Y:S02]  /*6d00*/  IMAD R5, R31, R8, R5 ;  /* 0x000000081f057224 */ /* 0x000fe400078e0205 */
[----:B------:R-:W-:Y:S01]  /*6d10*/  @P0 IMAD R6, R9, R23, R4 ;  /* 0x0000001709060224 */ /* 0x000fe200078e0204 */
[----:B------:R-:W-:Y:S01]  /*6d20*/  LOP3.LUT R9, R20, R11, RZ, 0xc0, !PT ;  /* 0x0000000b14097212 */ /* 0x000fe200078ec0ff */
[----:B--2---:R-:W-:Y:S02]  /*6d30*/  IMAD R4, R7, R27, R24 ;  /* 0x0000001b07047224 */ /* 0x004fe400078e0218 */
[----:B---3--:R-:W-:Y:S02]  /*6d40*/  IMAD R6, R5, R30, R6 ;  /* 0x0000001e05067224 */ /* 0x008fe400078e0206 */
[----:B------:R-:W-:Y:S02]  /*6d50*/  IMAD R5, R4, R25, R9 ;  /* 0x0000001904057224 */ /* 0x000fe400078e0209 */
[----:B------:R-:W-:-:S02]  /*6d60*/  IMAD.MOV.U32 R8, RZ, RZ, 0x1 ;  /* 0x00000001ff087424 */ /* 0x000fc400078e00ff */
[----:B------:R-:W-:Y:S01]  /*6d70*/  IMAD.MOV.U32 R7, RZ, RZ, R21 ;  /* 0x000000ffff077224 */ /* 0x000fe200078e0015 */
[----:B------:R-:W-:Y:S02]  /*6d80*/  SEL R19, R5, R6, !P0 ;  /* 0x0000000605137207 */ /* 0x000fe40004000000 */
[----:B------:R-:W-:-:S07]  /*6d90*/  SEL R12, R6, R5, !P0 ;  /* 0x00000005060c7207 */ /* 0x000fce0004000000 */
.L_x_163:
[----:B------:R-:W-:-:S08]  /*6da0*/  NOP ;  /* 0x0000000000007918 */ /* 0x000fd00000000000 */
[----:B------:R-:W0:-:S00]  /*6db0*/  USETMAXREG.DEALLOC.CTAPOOL 0x28 ;  /* 0x00000028000079c8 */ /* 0x000e0000080e0500 */
[----:B0-----:R-:W-:-:S13]  /*6dc0*/  ISETP.NE.AND P0, PT, R3, RZ, PT ;  /* 0x000000ff0300720c */ /* 0x001fda0003f05270 */
[----:B------:R-:W-:Y:S05]  /*6dd0*/  @P0 EXIT ;  /* 0x000000000000094d */ /* 0x000fea0003800000 */
[----:B------:R-:W-:Y:S01]  /*6de0*/  LOP3.LUT P0, RZ, R8, 0xff, RZ, 0xc0, !PT ;  /* 0x000000ff08ff7812 */ /* 0x000fe2000780c0ff */
[----:B------:R-:W-:Y:S02]  /*6df0*/  IMAD.MOV.U32 R3, RZ, RZ, 0x1 ;  /* 0x00000001ff037424 */ /* 0x000fe400078e00ff */
[----:B------:R-:W-:-:S10]  /*6e00*/  IMAD.MOV.U32 R13, RZ, RZ, RZ ;  /* 0x000000ffff0d7224 */ /* 0x000fd400078e00ff */
[----:B------:R-:W-:Y:S05]  /*6e10*/  @!P0 BRA `(.L_x_166) ;  /* 0x0000000c00648947 */ /* 0x000fea0003800000 */
[----:B------:R-:W0:Y:S01]  /*6e20*/  LDC R3, c[0x0][0x28c] ;  /* 0x0000a300ff037b82 */ /* 0x000e220000000800 */
[----:B------:R-:W-:Y:S01]  /*6e30*/  UMOV UR10, 0x1 ;  /* 0x00000001000a7882 */ /* 0x000fe20000000000 */
[----:B------:R-:W-:Y:S01]  /*6e40*/  ULDC UR5, c[0x0][0x658] ;  /* 0x0001960000057ab9 */ /* 0x000fe20000000800 */
[----:B------:R-:W-:Y:S01]  /*6e50*/  UMOV UR7, 0xffffffff ;  /* 0xffffffff00077882 */ /* 0x000fe20000000000 */
[----:B------:R-:W-:Y:S01]  /*6e60*/  BSSY B0, `(.L_x_166) ;  /* 0x00000d4000007945 */ /* 0x000fe20003800000 */
[----:B------:R-:W-:Y:S01]  /*6e70*/  USHF.L.U32 UR7, UR7, UR5, URZ ;  /* 0x0000000507077299 */ /* 0x000fe2000800063f */
[----:B------:R-:W-:Y:S01]  /*6e80*/  IMAD.MOV.U32 R11, RZ, RZ, 0x1 ;  /* 0x00000001ff0b7424 */ /* 0x000fe200078e00ff */
[----:B------:R-:W-:Y:S01]  /*6e90*/  LOP3.LUT R10, R18, 0x2, RZ, 0xfc, !PT ;  /* 0x00000002120a7812 */ /* 0x000fe200078efcff */
[----:B------:R-:W1:Y:S01]  /*6ea0*/  S2UR UR9, SR_CgaCtaId ;  /* 0x00000000000979c3 */ /* 0x000e620000008800 */
[----:B------:R-:W-:Y:S01]  /*6eb0*/  IMAD.MOV.U32 R13, RZ, RZ, RZ ;  /* 0x000000ffff0d7224 */ /* 0x000fe200078e00ff */
[----:B------:R-:W-:Y:S01]  /*6ec0*/  ULDC UR4, c[0x0][0x600] ;  /* 0x0001800000047ab9 */ /* 0x000fe20000000800 */
[----:B------:R-:W-:Y:S01]  /*6ed0*/  UMOV UR14, 0x55 ;  /* 0x00000055000e7882 */ /* 0x000fe20000000000 */
[----:B------:R-:W-:-:S02]  /*6ee0*/  UIADD3 UR4, UR4, -0x1, URZ ;  /* 0xffffffff04047890 */ /* 0x000fc4000fffe03f */
[----:B------:R-:W-:Y:S02]  /*6ef0*/  USHF.L.U32 UR5, UR10, UR5, URZ ;  /* 0x000000050a057299 */ /* 0x000fe4000800063f */
[----:B------:R-:W-:Y:S01]  /*6f00*/  ULOP3.LUT UR7, URZ, UR7, URZ, 0x33, !UPT ;  /* 0x000000073f077292 */ /* 0x000fe2000f8e333f */
[----:B------:R-:W-:Y:S01]  /*6f10*/  ULDC.64 UR24, c[0x0][0x198] ;  /* 0x0000660000187ab9 */ /* 0x000fe20000000a00 */
[----:B0-----:R-:W-:-:S05]  /*6f20*/  VIADD R3, R3, 0x3f ;  /* 0x0000003f03037836 */ /* 0x001fca0000000000 */
[----:B------:R-:W-:Y:S01]  /*6f30*/  SHF.R.S32.HI R4, RZ, 0x1f, R3 ;  /* 0x0000001fff047819 */ /* 0x000fe20000011403 */
[----:B-1----:R-:W-:-:S03]  /*6f40*/  ULOP3.LUT UR8, UR9, 0x1, URZ, 0xc0, !UPT ;  /* 0x0000000109087892 */ /* 0x002fc6000f8ec03f */
[----:B------:R-:W-:Y:S01]  /*6f50*/  LEA.HI R4, R4, R3, RZ, 0x6 ;  /* 0x0000000304047211 */ /* 0x000fe200078f30ff */
[----:B------:R-:W-:Y:S01]  /*6f60*/  USHF.R.U32.HI UR26, URZ, 0x1, UR9 ;  /* 0x000000013f1a7899 */ /* 0x000fe20008011609 */
[----:B------:R-:W-:Y:S01]  /*6f70*/  IMAD.MOV.U32 R3, RZ, RZ, 0x1 ;  /* 0x00000001ff037424 */ /* 0x000fe200078e00ff */
[----:B------:R-:W-:Y:S01]  /*6f80*/  USHF.L.U32 UR6, UR9, 0x6, URZ ;  /* 0x0000000609067899 */ /* 0x000fe2000800063f */
[----:B------:R-:W-:Y:S01]  /*6f90*/  SHF.R.S32.HI R8, RZ, 0x6, R4 ;  /* 0x00000006ff087819 */ /* 0x000fe20000011404 */
[----:B------:R-:W-:Y:S02]  /*6fa0*/  USHF.L.U32 UR27, UR9, 0xc, URZ ;  /* 0x0000000c091b7899 */ /* 0x000fe4000800063f */
[----:B------:R-:W-:Y:S02]  /*6fb0*/  ULOP3.LUT UR9, UR9, 0xfffffffe, URZ, 0xc0, !UPT ;  /* 0xfffffffe09097892 */ /* 0x000fe4000f8ec03f */
[----:B------:R-:W-:Y:S01]  /*6fc0*/  UISETP.GT.U32.AND UP0, UPT, UR8, 0xffff, UPT ;  /* 0x0000ffff0800788c */ /* 0x000fe2000bf04070 */
[----:B------:R-:W-:Y:S01]  /*6fd0*/  VIADD R9, R8, 0x1 ;  /* 0x0000000108097836 */ /* 0x000fe20000000000 */
[----:B------:R-:W-:-:S02]  /*6fe0*/  USHF.L.U32 UR13, UR10, UR9, URZ ;  /* 0x000000090a0d7299 */ /* 0x000fc4000800063f */
[----:B------:R-:W-:Y:S02]  /*6ff0*/  ULOP3.LUT UR9, UR9, 0x1, URZ, 0xfc, !UPT ;  /* 0x0000000109097892 */ /* 0x000fe4000f8efc3f */
[----:B------:R-:W-:Y:S02]  /*7000*/  USEL UR8, UR8, 0xffff, !UP0 ;  /* 0x0000ffff08087887 */ /* 0x000fe4000c000000 */
[----:B------:R-:W-:Y:S02]  /*7010*/  USHF.L.U32 UR9, UR10, UR9, URZ ;  /* 0x000000090a097299 */ /* 0x000fe4000800063f */
[----:B------:R-:W-:Y:S02]  /*7020*/  ULOP3.LUT UR8, UR8, 0xffff, URZ, 0xc0, !UPT ;  /* 0x0000ffff08087892 */ /* 0x000fe4000f8ec03f */
[----:B------:R-:W-:Y:S02]  /*7030*/  ULOP3.LUT UR6, UR6, 0x40, URZ, 0xc0, !UPT ;  /* 0x0000004006067892 */ /* 0x000fe4000f8ec03f */
[----:B------:R-:W-:-:S02]  /*7040*/  ULOP3.LUT UR13, UR13, UR9, URZ, 0xfc, !UPT ;  /* 0x000000090d0d7292 */ /* 0x000fc4000f8efc3f */
[----:B------:R-:W-:-:S12]  /*7050*/  USHF.L.U32 UR14, UR14, UR8, URZ ;  /* 0x000000080e0e7299 */ /* 0x000fd8000800063f */
.L_x_177:
[----:B------:R-:W-:-:S03]  /*7060*/  UMOV UR8, 0xffffffff ;  /* 0xffffffff00087882 */ /* 0x000fc60000000000 */
[----:B------:R-:W-:Y:S05]  /*7070*/  BRA.DIV UR8, `(.L_x_167) ;  /* 0x0000000e08d87947 */ /* 0x000fea000b800000 */
[----:B------:R-:W-:-:S13]  /*7080*/  ELECT P6, URZ, PT ;  /* 0x00000000003f782f */ /* 0x000fda00038c0000 */
.L_x_189:
[----:B------:R-:W0:Y:S01]  /*7090*/  LDC R4, c[0x0][0x28c] ;  /* 0x0000a300ff047b82 */ /* 0x000e220000000800 */
[----:B------:R-:W-:Y:S01]  /*70a0*/  BSSY B1, `(.L_x_168) ;  /* 0x000003d000017945 */ /* 0x000fe20003800000 */
[----:B0-----:R-:W-:-:S13]  /*70b0*/  ISETP.LT.OR P6, PT, R4, 0x1, !P6 ;  /* 0x000000010400780c */ /* 0x001fda00077c1670 */
[----:B------:R-:W-:Y:S05]  /*70c0*/  @P6 BRA `(.L_x_169) ;  /* 0x0000000000e86947 */ /* 0x000fea0003800000 */
[----:B------:R-:W-:Y:S01]  /*70d0*/  LEA R12, R12, UR26, 0x2 ;  /* 0x0000001a0c0c7c11 */ /* 0x000fe2000f8e10ff */
[----:B------:R-:W-:Y:S01]  /*70e0*/  IMAD.MOV.U32 R20, RZ, RZ, RZ ;  /* 0x000000ffff147224 */ /* 0x000fe200078e00ff */
[----:B------:R-:W-:Y:S01]  /*70f0*/  LEA R19, R19, UR6, 0x7 ;  /* 0x0000000613137c11 */ /* 0x000fe2000f8e38ff */
[----:B------:R-:W-:Y:S02]  /*7100*/  IMAD.MOV.U32 R4, RZ, RZ, R9 ;  /* 0x000000ffff047224 */ /* 0x000fe400078e0009 */
[----:B------:R-:W-:Y:S02]  /*7110*/  IMAD.MOV.U32 R5, RZ, RZ, R3 ;  /* 0x000000ffff057224 */ /* 0x000fe400078e0003 */
[----:B------:R-:W-:Y:S02]  /*7120*/  IMAD.MOV.U32 R6, RZ, RZ, R13 ;  /* 0x000000ffff067224 */ /* 0x000fe400078e000d */
[----:B------:R-:W-:-:S07]  /*7130*/  IMAD.SHL.U32 R15, R12, 0x20, RZ ;  /* 0x000000200c0f7824 */ /* 0x000fce00078e00ff */
.L_x_172:
[----:B------:R-:W0:Y:S01]  /*7140*/  S2R R21, SR_CgaCtaId ;  /* 0x0000000000157919 */ /* 0x000e220000008800 */
[----:B------:R-:W-:Y:S02]  /*7150*/  MOV R12, 0x400 ;  /* 0x00000400000c7802 */ /* 0x000fe40000000f00 */
[----:B------:R-:W-:-:S13]  /*7160*/  ISETP.NE.AND P1, PT, R0, RZ, PT ;  /* 0x000000ff0000720c */ /* 0x000fda0003f25270 */
[----:B------:R-:W1:Y:S01]  /*7170*/  @!P1 LDC R14, c[0x0][0x500] ;  /* 0x00014000ff0e9b82 */ /* 0x000e620000000800 */
[----:B0-----:R-:W-:Y:S02]  /*7180*/  LEA R23, R21, R12, 0x18 ;  /* 0x0000000c15177211 */ /* 0x001fe400078ec0ff */
[----:B------:R-:W-:-:S03]  /*7190*/  SHF.L.U32 R12, R5, 0x1f, RZ ;  /* 0x0000001f050c7819 */ /* 0x000fc600000006ff */
[----:B------:R-:W-:-:S04]  /*71a0*/  IMAD R21, R6, 0x8, R23 ;  /* 0x0000000806157824 */ /* 0x000fc800078e0217 */
[----:B------:R-:W0:Y:S02]  /*71b0*/  SYNCS.PHASECHK.TRANS64.TRYWAIT P0, [R21+URZ+0x28], R12 ;  /* 0x0000280c150075a7 */ /* 0x000e24000800017f */
[----:B01----:R-:W-:Y:S05]  /*71c0*/  @!P0 BRA `(.L_x_170) ;  /* 0x0000000c00a48947 */ /* 0x003fea0003800000 */
.L_x_190:
[----:B0-----:R-:W-:Y:S01]  /*71d0*/  PRMT R12, R10, 0x9910, RZ ;  /* 0x000099100a0c7816 */ /* 0x001fe200000000ff */
[----:B------:R0:W-:Y:S03]  /*71e0*/  @!P1 SYNCS.ARRIVE.TRANS64 RZ, [R21+URZ], R14 ;  /* 0x0000000e15ff99a7 */ /* 0x0001e6000800003f */
[----:B------:R-:W-:-:S13]  /*71f0*/  ISETP.NE.AND P0, PT, R12, 0x2, PT ;  /* 0x000000020c00780c */ /* 0x000fda0003f05270 */
[----:B0-----:R-:W-:Y:S05]  /*7200*/  @P0 BRA `(.L_x_171) ;  /* 0x0000000000040947 */ /* 0x001fea0003800000 */
[----:B------:R-:W-:Y:S01]  /*7210*/  BPT.TRAP 0x1 ;  /* 0x000000040000795c */ /* 0x000fe20000300000 */
.L_x_171:
[----:B------:R-:W-:Y:S01]  /*7220*/  R2UR UR8, R6 ;  /* 0x00000000060872ca */ /* 0x000fe200000e0000 */
[----:B------:R-:W-:Y:S01]  /*7230*/  VIADD R4, R4, 0xffffffff ;  /* 0xffffffff04047836 */ /* 0x000fe20000000000 */
[----:B------:R-:W-:Y:S01]  /*7240*/  R2UR UR15, R23 ;  /* 0x00000000170f72ca */ /* 0x000fe200000e0000 */
[----:B------:R-:W-:Y:S01]  /*7250*/  UIADD3 UR16, UP0, UR24, 0xf0, URZ ;  /* 0x000000f018107890 */ /* 0x000fe2000ff1e03f */
[----:B------:R-:W-:Y:S01]  /*7260*/  R2UR UR22, R15 ;  /* 0x000000000f1672ca */ /* 0x000fe200000e0000 */
[----:B------:R-:W-:Y:S01]  /*7270*/  UIADD3 UR30, UP1, UR24, 0x1f0, URZ ;  /* 0x000001f0181e7890 */ /* 0x000fe2000ff3e03f */
[----:B------:R-:W-:Y:S01]  /*7280*/  R2UR UR9, R21 ;  /* 0x00000000150972ca */ /* 0x000fe200000e0000 */
[----:B------:R-:W-:Y:S01]  /*7290*/  UIADD3.X UR17, URZ, UR25, URZ, UP0, !UPT ;  /* 0x000000193f117290 */ /* 0x000fe200087fe43f */
[----:B------:R-:W-:Y:S01]  /*72a0*/  R2UR UR10, R20 ;  /* 0x00000000140a72ca */ /* 0x000fe200000e0000 */
[----:B------:R-:W-:Y:S01]  /*72b0*/  VIADD R6, R6, 0x1 ;  /* 0x0000000106067836 */ /* 0x000fe20000000000 */
[----:B------:R-:W-:Y:S01]  /*72c0*/  R2UR UR12, R7 ;  /* 0x00000000070c72ca */ /* 0x000fe200000e0000 */
[----:B------:R-:W-:Y:S01]  /*72d0*/  UPRMT UR28, URZ, 0x5410, UR13 ;  /* 0x000054103f1c7896 */ /* 0x000fe2000800000d */
[----:B------:R-:W-:Y:S01]  /*72e0*/  R2UR UR23, R19 ;  /* 0x00000000131772ca */ /* 0x000fe200000e0000 */
[----:B------:R-:W-:Y:S01]  /*72f0*/  USHF.L.U32 UR8, UR8, 0xd, URZ ;  /* 0x0000000d08087899 */ /* 0x000fe2000800063f */
[----:B------:R-:W-:Y:S01]  /*7300*/  ISETP.GT.AND P1, PT, R4, 0x1, PT ;  /* 0x000000010400780c */ /* 0x000fe20003f24270 */
[----:B------:R-:W-:Y:S01]  /*7310*/  UIADD3.X UR31, URZ, UR25, URZ, UP1, !UPT ;  /* 0x000000193f1f7290 */ /* 0x000fe20008ffe43f */
[----:B------:R-:W-:Y:S01]  /*7320*/  ISETP.NE.AND P0, PT, R6, 0x5, PT ;  /* 0x000000050600780c */ /* 0x000fe20003f05270 */
[----:B------:R-:W-:Y:S01]  /*7330*/  ULEA UR11, UR26, UR8, 0xb ;  /* 0x000000081a0b7291 */ /* 0x000fe2000f8e583f */
[----:B------:R-:W-:Y:S01]  /*7340*/  VIADD R20, R20, 0x40 ;  /* 0x0000004014147836 */ /* 0x000fe20000000000 */
[----:B------:R-:W-:Y:S01]  /*7350*/  ULOP3.LUT UR8, UR8, 0x1000, UR27, 0xf8, !UPT ;  /* 0x0000100008087892 */ /* 0x000fe2000f8ef81b */
[----:B------:R-:W-:Y:S01]  /*7360*/  SEL R12, RZ, 0x1, P0 ;  /* 0x00000001ff0c7807 */ /* 0x000fe20000000000 */
[----:B------:R-:W-:Y:S01]  /*7370*/  ULEA UR11, UR11, UR15, 0x1 ;  /* 0x0000000f0b0b7291 */ /* 0x000fe2000f8e083f */
[----:B------:R-:W-:Y:S01]  /*7380*/  SEL R6, R6, RZ, P0 ;  /* 0x000000ff06067207 */ /* 0x000fe20000000000 */
[----:B------:R-:W-:Y:S01]  /*7390*/  ULEA UR8, UR8, UR15, 0x1 ;  /* 0x0000000f08087291 */ /* 0x000fe2000f8e083f */
[----:B------:R-:W-:Y:S01]  /*73a0*/  LOP3.LUT R5, R5, R12, RZ, 0x3c, !PT ;  /* 0x0000000c05057212 */ /* 0x000fe200078e3cff */
[----:B------:R-:W-:-:S02]  /*73b0*/  UIADD3 UR20, UR11, 0x100, URZ ;  /* 0x000001000b147890 */ /* 0x000fc4000fffe03f */
[----:B------:R-:W-:Y:S02]  /*73c0*/  UPRMT UR15, URZ, 0x5410, UR14 ;  /* 0x000054103f0f7896 */ /* 0x000fe4000800000e */
[----:B------:R-:W-:Y:S01]  /*73d0*/  UIADD3 UR21, UR8, 0x14100, URZ ;  /* 0x0001410008157890 */ /* 0x000fe2000fffe03f */
[----:B------:R-:W-:Y:S01]  /*73e0*/  UMOV UR18, 0x0 ;  /* 0x0000000000127882 */ /* 0x000fe20000000000 */
[----:B------:R-:W-:Y:S01]  /*73f0*/  UMOV UR19, 0x10000000 ;  /* 0x1000000000137882 */ /* 0x000fe20000000000 */
[----:B------:R-:W-:Y:S01]  /*7400*/  UMOV UR11, UR22 ;  /* 0x00000016000b7c82 */ /* 0x000fe20008000000 */
[----:B------:R-:W-:-:S03]  /*7410*/  UMOV UR8, UR20 ;  /* 0x0000001400087c82 */ /* 0x000fc60008000000 */
[----:B------:R0:W-:Y:S02]  /*7420*/  UTMALDG.3D.MULTICAST [UR8], [UR16], UR15, desc[UR18] ;  /* 0x00001208100073b4 */ /* 0x0001e4000801180f */
[----:B0-----:R-:W-:Y:S01]  /*7430*/  UMOV UR8, UR21 ;  /* 0x0000001500087c82 */ /* 0x001fe20008000000 */
[----:B------:R-:W-:Y:S02]  /*7440*/  UMOV UR11, UR23 ;  /* 0x00000017000b7c82 */ /* 0x000fe40008000000 */
[----:B------:R0:W-:Y:S02]  /*7450*/  UTMALDG.3D.MULTICAST [UR8], [UR30], UR28, desc[UR18] ;  /* 0x000012081e0073b4 */ /* 0x0001e4000801181c */
[----:B0-----:R-:W-:Y:S05]  /*7460*/  @P1 BRA `(.L_x_172) ;  /* 0xfffffffc00341947 */ /* 0x001fea000383ffff */
.L_x_169:
[----:B------:R-:W-:Y:S05]  /*7470*/  BSYNC B1 ;  /* 0x0000000000017941 */ /* 0x000fea0003800000 */
.L_x_168:
[----:B------:R-:W-:Y:S01]  /*7480*/  LOP3.LUT P1, RZ, R11, 0xff, RZ, 0xc0, !PT ;  /* 0x000000ff0bff7812 */ /* 0x000fe2000782c0ff */
[C---:B------:R-:W-:Y:S01]  /*7490*/  IMAD.IADD R13, R8.reuse, 0x1, R13 ;  /* 0x00000001080d7824 */ /* 0x040fe200078e020d */
[----:B------:R-:W-:Y:S01]  /*74a0*/  ULDC.64 UR8, c[0x0][0x650] ;  /* 0x0001940000087ab9 */ /* 0x000fe20000000a00 */
[C---:B------:R-:W-:Y:S01]  /*74b0*/  ISETP.GE.U32.AND P2, PT, R8.reuse, 0x5, PT ;  /* 0x000000050800780c */ /* 0x040fe20003f46070 */
[----:B------:R-:W-:Y:S01]  /*74c0*/  BSSY B1, `(.L_x_173) ;  /* 0x000006b000017945 */ /* 0x000fe20003800000 */
[----:B------:R-:W-:Y:S01]  /*74d0*/  IMAD.MOV.U32 R12, RZ, RZ, -0x1 ;  /* 0xffffffffff0c7424 */ /* 0x000fe200078e00ff */
[----:B------:R-:W-:Y:S01]  /*74e0*/  ISETP.GT.U32.AND P0, PT, R13, 0x4, PT ;  /* 0x000000040d00780c */ /* 0x000fe20003f04070 */
[----:B------:R-:W-:Y:S01]  /*74f0*/  IMAD.MOV.U32 R19, RZ, RZ, -0x1 ;  /* 0xffffffffff137424 */ /* 0x000fe200078e00ff */
[----:B------:R-:W-:Y:S01]  /*7500*/  PRMT R11, RZ, 0x7610, R11 ;  /* 0x00007610ff0b7816 */ /* 0x000fe2000000000b */
[----:B------:R-:W-:Y:S01]  /*7510*/  IMAD.MOV.U32 R7, RZ, RZ, -0x1 ;  /* 0xffffffffff077424 */ /* 0x000fe200078e00ff */
[----:B------:R-:W-:-:S03]  /*7520*/  ISETP.LT.U32.AND P0, PT, R8, 0x5, P0 ;  /* 0x000000050800780c */ /* 0x000fc60000701070 */
[----:B------:R-:W0:Y:S01]  /*7530*/  @P1 S2R R5, SR_CgaCtaId ;  /* 0x0000000000051919 */ /* 0x000e220000008800 */
[----:B------:R-:W-:-:S04]  /*7540*/  @P1 MOV R4, 0x400 ;  /* 0x0000040000041802 */ /* 0x000fc80000000f00 */
[----:B0-----:R-:W-:Y:S01]  /*7550*/  @P1 LEA R6, R5, R4, 0x18 ;  /* 0x0000000405061211 */ /* 0x001fe200078ec0ff */
[----:B------:R-:W-:Y:S01]  /*7560*/  IMAD.WIDE.U32 R4, R13, -0x33333333, RZ ;  /* 0xcccccccd0d047825 */ /* 0x000fe200078e00ff */
[----:B------:R-:W-:Y:S02]  /*7570*/  SEL R4, RZ, 0x1, !P0 ;  /* 0x00000001ff047807 */ /* 0x000fe40004000000 */
[----:B------:R0:W-:Y:S01]  /*7580*/  @P1 SYNCS.ARRIVE.TRANS64.A1T0 RZ, [R6+URZ+0x68], RZ ;  /* 0x000068ff06ff19a7 */ /* 0x0001e2000810003f */
[----:B------:R-:W-:Y:S02]  /*7590*/  IADD3 R16, P1, R16, UR36, RZ ;  /* 0x0000002410107c10 */ /* 0x000fe4000ff3e0ff */
[----:B------:R-:W-:Y:S02]  /*75a0*/  LOP3.LUT R3, R3, R4, RZ, 0x3c, !PT ;  /* 0x0000000403037212 */ /* 0x000fe400078e3cff */
[----:B------:R-:W-:Y:S02]  /*75b0*/  IADD3.X R17, R17, UR42, RZ, P1, !PT ;  /* 0x0000002a11117c10 */ /* 0x000fe40008ffe4ff */
[----:B------:R-:W-:-:S02]  /*75c0*/  ISETP.GE.U32.AND P0, PT, R16, UR8, PT ;  /* 0x0000000810007c0c */ /* 0x000fc4000bf06070 */
[----:B0-----:R-:W-:Y:S02]  /*75d0*/  SHF.R.U32.HI R6, RZ, 0x2, R5 ;  /* 0x00000002ff067819 */ /* 0x001fe40000011605 */
[----:B------:R-:W-:Y:S02]  /*75e0*/  ISETP.GE.U32.AND.EX P0, PT, R17, UR9, PT, P0 ;  /* 0x0000000911007c0c */ /* 0x000fe4000bf06100 */
[----:B------:R-:W-:Y:S01]  /*75f0*/  @P2 LOP3.LUT R3, R3, 0x1, R6, 0x78, !PT ;  /* 0x0000000103032812 */ /* 0x000fe200078e7806 */
[----:B------:R-:W-:Y:S01]  /*7600*/  IMAD R13, R6, -0x5, R13 ;  /* 0xfffffffb060d7824 */ /* 0x000fe200078e020d */
[----:B------:R-:W-:-:S09]  /*7610*/  PRMT R4, RZ, 0x7610, R4 ;  /* 0x00007610ff047816 */ /* 0x000fd20000000004 */
[----:B------:R-:W-:Y:S05]  /*7620*/  @P0 BRA `(.L_x_174) ;  /* 0x0000000400500947 */ /* 0x000fea0003800000 */
[----:B------:R-:W0:Y:S01]  /*7630*/  S2R R15, SR_CTAID.X ;  /* 0x00000000000f7919 */ /* 0x000e220000002500 */
[----:B------:R-:W-:Y:S01]  /*7640*/  ULDC.64 UR8, c[0x0][0x628] ;  /* 0x00018a0000087ab9 */ /* 0x000fe20000000a00 */
[----:B------:R-:W1:Y:S01]  /*7650*/  LDC R20, c[0x0][0x144] ;  /* 0x00005100ff147b82 */ /* 0x000e620000000800 */
[----:B------:R-:W-:Y:S01]  /*7660*/  ISETP.NE.U32.AND P0, PT, RZ, UR8, PT ;  /* 0x00000008ff007c0c */ /* 0x000fe2000bf05070 */
[----:B------:R-:W2:Y:S01]  /*7670*/  S2R R12, SR_CTAID.Y ;  /* 0x00000000000c7919 */ /* 0x000ea20000002600 */
[----:B------:R-:W-:Y:S01]  /*7680*/  ULDC UR10, c[0x0][0x150] ;  /* 0x00005400000a7ab9 */ /* 0x000fe20000000800 */
[----:B------:R-:W-:Y:S01]  /*7690*/  ULDC UR11, c[0x0][0x630] ;  /* 0x00018c00000b7ab9 */ /* 0x000fe20000000800 */
[----:B------:R-:W-:Y:S01]  /*76a0*/  ISETP.NE.AND.EX P0, PT, RZ, UR9, PT, P0 ;  /* 0x00000009ff007c0c */ /* 0x000fe2000bf05300 */
[----:B------:R-:W-:Y:S01]  /*76b0*/  IMAD.MOV.U32 R4, RZ, RZ, R16 ;  /* 0x000000ffff047224 */ /* 0x000fe200078e0010 */
[----:B0-----:R-:W-:-:S05]  /*76c0*/  I2FP.F32.U32 R5, R15 ;  /* 0x0000000f00057245 */ /* 0x001fca0000201000 */
[----:B------:R-:W-:Y:S01]  /*76d0*/  FMUL R21, R5, UR10 ;  /* 0x0000000a05157c20 */ /* 0x000fe20008400000 */
[----:B------:R-:W-:-:S05]  /*76e0*/  IMAD.MOV.U32 R5, RZ, RZ, R17 ;  /* 0x000000ffff057224 */ /* 0x000fca00078e0011 */
[----:B--2---:R-:W-:Y:S05]  /*76f0*/  @!P0 BRA `(.L_x_175) ;  /* 0x0000000000288947 */ /* 0x004fea0003800000 */
[----:B------:R-:W-:Y:S02]  /*7700*/  ULDC UR10, c[0x0][0x634] ;  /* 0x00018d00000a7ab9 */ /* 0x000fe40000000800 */
[----:B------:R-:W-:-:S05]  /*7710*/  IADD3 R5, P0, R16, UR10, RZ ;  /* 0x0000000a10057c10 */ /* 0x000fca000ff1e0ff */
[----:B------:R-:W-:-:S04]  /*7720*/  IMAD.X R19, RZ, RZ, R17, P0 ;  /* 0x000000ffff137224 */ /* 0x000fc800000e0611 */
[----:B------:R-:W-:-:S04]  /*7730*/  IMAD.WIDE.U32 R6, R19, UR8, RZ ;  /* 0x0000000813067c25 */ /* 0x000fc8000f8e00ff */
[----:B------:R-:W-:-:S04]  /*7740*/  IMAD.WIDE.U32 R6, P0, R5, UR9, R6 ;  /* 0x0000000905067c25 */ /* 0x000fc8000f800006 */
[----:B------:R-:W-:-:S04]  /*7750*/  IMAD.WIDE.U32 R4, R5, UR8, RZ ;  /* 0x0000000805047c25 */ /* 0x000fc8000f8e00ff */
[----:B------:R-:W-:Y:S01]  /*7760*/  IMAD.MOV.U32 R4, RZ, RZ, R7 ;  /* 0x000000ffff047224 */ /* 0x000fe200078e0007 */
[----:B------:R-:W-:Y:S01]  /*7770*/  IADD3 RZ, P1, R5, R6, RZ ;  /* 0x0000000605ff7210 */ /* 0x000fe20007f3e0ff */
[----:B------:R-:W-:-:S04]  /*7780*/  IMAD.X R5, RZ, RZ, RZ, P0 ;  /* 0x000000ffff057224 */ /* 0x000fc800000e06ff */
[----:B------:R-:W-:-:S08]  /*7790*/  IMAD.WIDE.U32.X R4, R19, UR9, R4, P1 ;  /* 0x0000000913047c25 */ /* 0x000fd000088e0404 */
.L_x_175:
[--C-:B------:R-:W-:Y:S01]  /*77a0*/  SHF.R.U64 R14, R4, UR11, R5.reuse ;  /* 0x0000000b040e7c19 */ /* 0x100fe20008001205 */
[----:B------:R-:W0:Y:S01]  /*77b0*/  F2I.U32.TRUNC.NTZ R21, R21 ;  /* 0x0000001500157305 */ /* 0x000e22000020f000 */
[----:B------:R-:W-:Y:S01]  /*77c0*/  SHF.R.U32.HI R4, RZ, UR11, R5 ;  /* 0x0000000bff047c19 */ /* 0x000fe20008011605 */
[----:B------:R-:W-:Y:S01]  /*77d0*/  ULDC.64 UR8, c[0x0][0x620] ;  /* 0x0001880000087ab9 */ /* 0x000fe20000000a00 */
[----:B------:R-:W-:Y:S01]  /*77e0*/  IADD3 R7, P0, RZ, -R14, RZ ;  /* 0x8000000eff077210 */ /* 0x000fe20007f1e0ff */
[----:B------:R-:W-:-:S04]  /*77f0*/  ULDC.64 UR10, c[0x0][0x640] ;  /* 0x00019000000a7ab9 */ /* 0x000fc80000000a00 */
[----:B------:R-:W-:Y:S01]  /*7800*/  IMAD.X R4, RZ, RZ, ~R4, P0 ;  /* 0x000000ffff047224 */ /* 0x000fe200000e0e04 */
[----:B------:R-:W-:-:S03]  /*7810*/  ISETP.NE.U32.AND P0, PT, RZ, UR10, PT ;  /* 0x0000000aff007c0c */ /* 0x000fc6000bf05070 */
[----:B------:R-:W-:Y:S01]  /*7820*/  IMAD R6, R4, UR8, RZ ;  /* 0x0000000804067c24 */ /* 0x000fe2000f8e02ff */
[----:B------:R-:W-:Y:S01]  /*7830*/  ISETP.NE.AND.EX P0, PT, RZ, UR11, PT, P0 ;  /* 0x0000000bff007c0c */ /* 0x000fe2000bf05300 */
[----:B------:R-:W-:Y:S01]  /*7840*/  IMAD.WIDE.U32 R4, R7, UR8, R16 ;  /* 0x0000000807047c25 */ /* 0x000fe2000f8e0010 */
[----:B------:R-:W-:-:S03]  /*7850*/  ULDC UR8, c[0x0][0x618] ;  /* 0x0001860000087ab9 */ /* 0x000fc60000000800 */
[----:B------:R-:W-:Y:S01]  /*7860*/  IMAD R7, R7, UR9, R6 ;  /* 0x0000000907077c24 */ /* 0x000fe2000f8e0206 */
[----:B------:R-:W-:Y:S01]  /*7870*/  ULDC UR9, c[0x0][0x154] ;  /* 0x0000550000097ab9 */ /* 0x000fe20000000800 */
[----:B0-----:R-:W-:Y:S02]  /*7880*/  IMAD.MOV R6, RZ, RZ, -R21 ;  /* 0x000000ffff067224 */ /* 0x001fe400078e0a15 */
[----:B------:R-:W0:Y:S01]  /*7890*/  LDC R21, c[0x0][0x148] ;  /* 0x00005200ff157b82 */ /* 0x000e220000000800 */
[----:B------:R-:W-:Y:S02]  /*78a0*/  IMAD.IADD R5, R5, 0x1, R7 ;  /* 0x0000000105057824 */ /* 0x000fe400078e0207 */
[----:B-1----:R-:W-:Y:S01]  /*78b0*/  IMAD R15, R20, R6, R15 ;  /* 0x00000006140f7224 */ /* 0x002fe200078e020f */
[----:B------:R-:W-:Y:S02]  /*78c0*/  I2FP.F32.U32 R6, R12 ;  /* 0x0000000c00067245 */ /* 0x000fe40000201000 */
[----:B------:R-:W-:-:S02]  /*78d0*/  SHF.R.U64 R19, R4, UR8, R5 ;  /* 0x0000000804137c19 */ /* 0x000fc40008001205 */
[----:B------:R-:W-:Y:S01]  /*78e0*/  SHF.R.U32.HI R4, RZ, UR8, R5 ;  /* 0x00000008ff047c19 */ /* 0x000fe20008011605 */
[----:B------:R-:W-:Y:S01]  /*78f0*/  FMUL R6, R6, UR9 ;  /* 0x0000000906067c20 */ /* 0x000fe20008400000 */
[----:B------:R-:W-:Y:S02]  /*7900*/  ULDC UR8, c[0x0][0x608] ;  /* 0x0001820000087ab9 */ /* 0x000fe40000000800 */
[--C-:B------:R-:W-:Y:S01]  /*7910*/  SHF.R.U64 R22, R19, UR8, R4.reuse ;  /* 0x0000000813167c19 */ /* 0x100fe20008001204 */
[----:B------:R1:W2:Y:S01]  /*7920*/  F2I.U32.TRUNC.NTZ R24, R6 ;  /* 0x0000000600187305 */ /* 0x0002a2000020f000 */
[----:B------:R-:W-:Y:S01]  /*7930*/  SHF.R.U32.HI R5, RZ, UR8, R4 ;  /* 0x00000008ff057c19 */ /* 0x000fe20008011604 */
[----:B------:R-:W-:-:S03]  /*7940*/  ULDC UR8, c[0x0][0x658] ;  /* 0x0001960000087ab9 */ /* 0x000fc60000000800 */
[--C-:B------:R-:W-:Y:S02]  /*7950*/  SHF.R.U64 R20, R22, UR8, R5.reuse ;  /* 0x0000000816147c19 */ /* 0x100fe40008001205 */
[----:B------:R-:W-:-:S03]  /*7960*/  SHF.R.U32.HI R23, RZ, UR8, R5 ;  /* 0x00000008ff177c19 */ /* 0x000fc60008011605 */
[----:B------:R-:W-:Y:S02]  /*7970*/  IMAD.MOV.U32 R4, RZ, RZ, R20 ;  /* 0x000000ffff047224 */ /* 0x000fe400078e0014 */
[----:B------:R-:W-:Y:S01]  /*7980*/  IMAD.MOV.U32 R5, RZ, RZ, R23 ;  /* 0x000000ffff057224 */ /* 0x000fe200078e0017 */
[----:B-1----:R-:W-:Y:S06]  /*7990*/  @!P0 BRA `(.L_x_176) ;  /* 0x0000000000288947 */ /* 0x002fec0003800000 */
        /* <DEDUP_REMOVED lines=10> */
.L_x_176:
[----:B------:R-:W-:Y:S01]  /*7a40*/  ISETP.NE.AND P0, PT, R2, 0x1, PT ;  /* 0x000000010200780c */ /* 0x000fe20003f05270 */
[----:B------:R-:W-:Y:S01]  /*7a50*/  ULDC UR8, c[0x0][0x648] ;  /* 0x0001920000087ab9 */ /* 0x000fe20000000800 */
[----:B------:R-:W-:Y:S01]  /*7a60*/  LOP3.LUT R22, R22, UR7, RZ, 0xc0, !PT ;  /* 0x0000000716167c12 */ /* 0x000fe2000f8ec0ff */
[----:B--2---:R-:W-:Y:S01]  /*7a70*/  IMAD.MOV R24, RZ, RZ, -R24 ;  /* 0x000000ffff187224 */ /* 0x004fe200078e0a18 */
[----:B------:R-:W-:Y:S01]  /*7a80*/  SHF.R.U64 R5, R4, UR8, R5 ;  /* 0x0000000804057c19 */ /* 0x000fe20008001205 */
[----:B------:R-:W-:Y:S01]  /*7a90*/  ULDC UR8, c[0x0][0x638] ;  /* 0x00018e0000087ab9 */ /* 0x000fe20000000800 */
[----:B------:R-:W-:Y:S01]  /*7aa0*/  LOP3.LUT R19, R19, UR4, RZ, 0xc0, !PT ;  /* 0x0000000413137c12 */ /* 0x000fe2000f8ec0ff */
[----:B------:R-:W-:Y:S01]  /*7ab0*/  ULDC UR9, c[0x0][0x610] ;  /* 0x0001840000097ab9 */ /* 0x000fe20000000800 */
[----:B------:R-:W-:Y:S02]  /*7ac0*/  IMAD.MOV.U32 R4, RZ, RZ, 0x1 ;  /* 0x00000001ff047424 */ /* 0x000fe400078e00ff */
[----:B------:R-:W-:-:S02]  /*7ad0*/  IMAD.MOV R7, RZ, RZ, -R5 ;  /* 0x000000ffff077224 */ /* 0x000fc400078e0a05 */
[----:B------:R-:W-:Y:S02]  /*7ae0*/  IMAD R22, R5, UR5, R22 ;  /* 0x0000000505167c24 */ /* 0x000fe4000f8e0216 */
[----:B0-----:R-:W-:Y:S02]  /*7af0*/  @P0 IMAD R15, R21, R24, R12 ;  /* 0x00000018150f0224 */ /* 0x001fe400078e020c */
[----:B------:R-:W-:Y:S01]  /*7b00*/  IMAD R20, R7, UR8, R20 ;  /* 0x0000000807147c24 */ /* 0x000fe2000f8e0214 */
[----:B------:R-:W-:Y:S01]  /*7b10*/  ULDC UR8, c[0x0][0x600] ;  /* 0x0001800000087ab9 */ /* 0x000fe20000000800 */
[----:B------:R-:W-:Y:S02]  /*7b20*/  IMAD R15, R22, UR9, R15 ;  /* 0x00000009160f7c24 */ /* 0x000fe4000f8e020f */
[----:B------:R-:W-:Y:S02]  /*7b30*/  IMAD R20, R20, UR8, R19 ;  /* 0x0000000814147c24 */ /* 0x000fe4000f8e0213 */
[----:B------:R-:W-:-:S03]  /*7b40*/  IMAD.MOV.U32 R7, RZ, RZ, R14 ;  /* 0x000000ffff077224 */ /* 0x000fc600078e000e */
[----:B------:R-:W-:Y:S02]  /*7b50*/  SEL R19, R20, R15, !P0 ;  /* 0x0000000f14137207 */ /* 0x000fe40004000000 */
[----:B------:R-:W-:-:S07]  /*7b60*/  SEL R12, R15, R20, !P0 ;  /* 0x000000140f0c7207 */ /* 0x000fce0004000000 */
.L_x_174:
[----:B------:R-:W-:Y:S05]  /*7b70*/  BSYNC B1 ;  /* 0x0000000000017941 */ /* 0x000fea0003800000 */
.L_x_173:
[----:B------:R-:W-:-:S13]  /*7b80*/  LOP3.LUT P0, RZ, R4, 0xff, RZ, 0xc0, !PT ;  /* 0x000000ff04ff7812 */ /* 0x000fda000780c0ff */
[----:B------:R-:W-:Y:S05]  /*7b90*/  @P0 BRA `(.L_x_177) ;  /* 0xfffffff400300947 */ /* 0x000fea000383ffff */
[----:B------:R-:W-:Y:S05]  /*7ba0*/  BSYNC B0 ;  /* 0x0000000000007941 */ /* 0x000fea0003800000 */
.L_x_166:
[----:B------:R-:W-:-:S03]  /*7bb0*/  UMOV UR8, 0xffffffff ;  /* 0xffffffff00087882 */ /* 0x000fc60000000000 */
[----:B------:R-:W-:Y:S05]  /*7bc0*/  BRA.DIV UR8, `(.L_x_178) ;  /* 0x0000000608387947 */ /* 0x000fea000b800000 */
[----:B------:R-:W-:-:S13]  /*7bd0*/  ELECT P6, URZ, PT ;  /* 0x00000000003f782f */ /* 0x000fda00038c0000 */
.L_x_193:
[----:B------:R-:W-:Y:S04]  /*7be0*/  BSSY B0, `(.L_x_179) ;  /* 0x0000034000007945 */ /* 0x000fe80003800000 */
[----:B------:R-:W-:Y:S05]  /*7bf0*/  @!P6 BRA `(.L_x_180) ;  /* 0x0000000000c8e947 */ /* 0x000fea0003800000 */
[----:B------:R-:W-:-:S04]  /*7c00*/  LOP3.LUT R18, R18, 0x2, RZ, 0xfc, !PT ;  /* 0x0000000212127812 */ /* 0x000fc800078efcff */
[----:B------:R-:W-:-:S13]  /*7c10*/  ISETP.NE.AND P0, PT, R18, 0x3, PT ;  /* 0x000000031200780c */ /* 0x000fda0003f05270 */
[----:B------:R-:W-:Y:S05]  /*7c20*/  @!P0 BRA `(.L_x_181) ;  /* 0x0000000000048947 */ /* 0x000fea0003800000 */
[----:B------:R-:W-:Y:S01]  /*7c30*/  BPT.TRAP 0x1 ;  /* 0x000000040000795c */ /* 0x000fe20000300000 */
.L_x_181:
[----:B------:R-:W0:Y:S01]  /*7c40*/  S2R R5, SR_CgaCtaId ;  /* 0x0000000000057919 */ /* 0x000e220000008800 */
[----:B------:R-:W-:Y:S02]  /*7c50*/  MOV R0, 0x400 ;  /* 0x0000040000007802 */ /* 0x000fe40000000f00 */
[----:B------:R-:W-:Y:S02]  /*7c60*/  SHF.L.U32 R4, R3, 0x1f, RZ ;  /* 0x0000001f03047819 */ /* 0x000fe400000006ff */
[----:B0-----:R-:W-:-:S05]  /*7c70*/  LEA R0, R5, R0, 0x18 ;  /* 0x0000000005007211 */ /* 0x001fca00078ec0ff */
[----:B------:R-:W-:-:S04]  /*7c80*/  VIADD R0, R0, 0x28 ;  /* 0x0000002800007836 */ /* 0x000fc80000000000 */
[C---:B------:R-:W-:Y:S02]  /*7c90*/  IMAD R7, R13.reuse, 0x8, R0 ;  /* 0x000000080d077824 */ /* 0x040fe400078e0200 */
[----:B------:R-:W-:Y:S02]  /*7ca0*/  VIADD R13, R13, 0x1 ;  /* 0x000000010d0d7836 */ /* 0x000fe40000000000 */
[----:B------:R-:W0:Y:S03]  /*7cb0*/  SYNCS.PHASECHK.TRANS64.TRYWAIT P0, [R7+URZ], R4 ;  /* 0x00000004070075a7 */ /* 0x000e26000800017f */
[----:B------:R-:W-:-:S04]  /*7cc0*/  ISETP.NE.AND P1, PT, R13, 0x5, PT ;  /* 0x000000050d00780c */ /* 0x000fc80003f25270 */
[----:B------:R-:W-:Y:S02]  /*7cd0*/  SEL R2, RZ, 0x1, P1 ;  /* 0x00000001ff027807 */ /* 0x000fe40000800000 */
[----:B------:R-:W-:Y:S02]  /*7ce0*/  SEL R13, R13, RZ, P1 ;  /* 0x000000ff0d0d7207 */ /* 0x000fe40000800000 */
[----:B------:R-:W-:-:S03]  /*7cf0*/  LOP3.LUT R6, R3, R2, RZ, 0x3c, !PT ;  /* 0x0000000203067212 */ /* 0x000fc600078e3cff */
[----:B------:R-:W-:Y:S01]  /*7d00*/  IMAD R8, R13, 0x8, R0 ;  /* 0x000000080d087824 */ /* 0x000fe200078e0200 */
[----:B------:R-:W-:Y:S01]  /*7d10*/  SHF.L.U32 R5, R6, 0x1f, RZ ;  /* 0x0000001f06057819 */ /* 0x000fe200000006ff */
[----:B0-----:R-:W-:Y:S06]  /*7d20*/  @!P0 BRA `(.L_x_182) ;  /* 0x0000000400008947 */ /* 0x001fec0003800000 */
.L_x_194:
[----:B------:R-:W1:Y:S01]  /*7d30*/  SYNCS.PHASECHK.TRANS64.TRYWAIT P0, [R8+URZ], R5 ;  /* 0x00000005080075a7 */ /* 0x000e62000800017f */
[----:B------:R-:W-:-:S05]  /*7d40*/  VIADD R2, R13, 0x1 ;  /* 0x000000010d027836 */ /* 0x000fca0000000000 */
[----:B------:R-:W-:-:S04]  /*7d50*/  ISETP.NE.AND P1, PT, R2, 0x5, PT ;  /* 0x000000050200780c */ /* 0x000fc80003f25270 */
[----:B------:R-:W-:Y:S02]  /*7d60*/  SEL R3, RZ, 0x1, P1 ;  /* 0x00000001ff037807 */ /* 0x000fe40000800000 */
[----:B0-----:R-:W-:Y:S02]  /*7d70*/  SEL R7, R2, RZ, P1 ;  /* 0x000000ff02077207 */ /* 0x001fe40000800000 */
[----:B------:R-:W-:-:S03]  /*7d80*/  LOP3.LUT R6, R6, R3, RZ, 0x3c, !PT ;  /* 0x0000000306067212 */ /* 0x000fc600078e3cff */
[----:B------:R-:W-:Y:S01]  /*7d90*/  IMAD R9, R7, 0x8, R0 ;  /* 0x0000000807097824 */ /* 0x000fe200078e0200 */
[----:B------:R-:W-:Y:S01]  /*7da0*/  SHF.L.U32 R4, R6, 0x1f, RZ ;  /* 0x0000001f06047819 */ /* 0x000fe200000006ff */
[----:B-1----:R-:W-:Y:S06]  /*7db0*/  @!P0 BRA `(.L_x_183) ;  /* 0x0000000000f08947 */ /* 0x002fec0003800000 */
.L_x_195:
[----:B------:R-:W1:Y:S01]  /*7dc0*/  SYNCS.PHASECHK.TRANS64.TRYWAIT P0, [R9+URZ], R4 ;  /* 0x00000004090075a7 */ /* 0x000e62000800017f */
[----:B------:R-:W-:-:S05]  /*7dd0*/  VIADD R2, R7, 0x1 ;  /* 0x0000000107027836 */ /* 0x000fca0000000000 */
[----:B------:R-:W-:-:S04]  /*7de0*/  ISETP.NE.AND P1, PT, R2, 0x5, PT ;  /* 0x000000050200780c */ /* 0x000fc80003f25270 */
[----:B------:R-:W-:Y:S02]  /*7df0*/  SEL R3, RZ, 0x1, P1 ;  /* 0x00000001ff037807 */ /* 0x000fe40000800000 */
[----:B------:R-:W-:Y:S02]  /*7e00*/  SEL R7, R2, RZ, P1 ;  /* 0x000000ff02077207 */ /* 0x000fe40000800000 */
[----:B------:R-:W-:-:S03]  /*7e10*/  LOP3.LUT R11, R6, R3, RZ, 0x3c, !PT ;  /* 0x00000003060b7212 */ /* 0x000fc600078e3cff */
[----:B------:R-:W-:Y:S01]  /*7e20*/  IMAD R6, R7, 0x8, R0 ;  /* 0x0000000807067824 */ /* 0x000fe200078e0200 */
[----:B0-----:R-:W-:Y:S01]  /*7e30*/  SHF.L.U32 R5, R11, 0x1f, RZ ;  /* 0x0000001f0b057819 */ /* 0x001fe200000006ff */
[----:B-1----:R-:W-:Y:S06]  /*7e40*/  @!P0 BRA `(.L_x_184) ;  /* 0x0000000000e08947 */ /* 0x002fec0003800000 */
.L_x_196:
[----:B------:R-:W1:Y:S01]  /*7e50*/  SYNCS.PHASECHK.TRANS64.TRYWAIT P0, [R6+URZ], R5 ;  /* 0x00000005060075a7 */ /* 0x000e62000800017f */
[----:B------:R-:W-:-:S05]  /*7e60*/  VIADD R2, R7, 0x1 ;  /* 0x0000000107027836 */ /* 0x000fca0000000000 */
[----:B------:R-:W-:-:S04]  /*7e70*/  ISETP.NE.AND P1, PT, R2, 0x5, PT ;  /* 0x000000050200780c */ /* 0x000fc80003f25270 */
[----:B0-----:R-:W-:Y:S02]  /*7e80*/  SEL R4, RZ, 0x1, P1 ;  /* 0x00000001ff047807 */ /* 0x001fe40000800000 */
[----:B------:R-:W-:Y:S02]  /*7e90*/  SEL R3, R2, RZ, P1 ;  /* 0x000000ff02037207 */ /* 0x000fe40000800000 */
[----:B------:R-:W-:Y:S01]  /*7ea0*/  LOP3.LUT R4, R11, R4, RZ, 0x3c, !PT ;  /* 0x000000040b047212 */ /* 0x000fe200078e3cff */
[----:B-1----:R-:W-:Y:S06]  /*7eb0*/  @!P0 BRA `(.L_x_185) ;  /* 0x0000000000d88947 */ /* 0x002fec0003800000 */
.L_x_197:
[----:B------:R-:W-:Y:S01]  /*7ec0*/  IMAD R3, R3, 0x8, R0 ;  /* 0x0000000803037824 */ /* 0x000fe200078e0200 */
[----:B------:R-:W-:-:S07]  /*7ed0*/  SHF.L.U32 R0, R4, 0x1f, RZ ;  /* 0x0000001f04007819 */ /* 0x000fce00000006ff */
.L_x_186:
[----:B-1----:R1:W2:Y:S02]  /*7ee0*/  SYNCS.PHASECHK.TRANS64.TRYWAIT P0, [R3+URZ], R0 ;  /* 0x00000000030075a7 */ /* 0x0022a4000800017f */
[----:B--2---:R-:W-:Y:S05]  /*7ef0*/  @!P0 NANOSLEEP.SYNCS 0x989680 ;  /* 0x009896800000895d */ /* 0x004fea0003900000 */
[----:B------:R-:W2:Y:S02]  /*7f00*/  @!P0 SYNCS.PHASECHK.TRANS64 P0, [R3+URZ], R0 ;  /* 0x00000000030085a7 */ /* 0x000ea4000800007f */
[----:B--2---:R-:W-:Y:S05]  /*7f10*/  @!P0 BRA `(.L_x_186) ;  /* 0xfffffffc00f08947 */ /* 0x004fea000383ffff */
.L_x_180:
[----:B------:R-:W-:Y:S05]  /*7f20*/  BSYNC B0 ;  /* 0x0000000000007941 */ /* 0x000fea0003800000 */
.L_x_179:
[----:B------:R-:W-:Y:S05]  /*7f30*/  EXIT ;  /* 0x000000000000794d */ /* 0x000fea0003800000 */
.L_x_21:
[----:B-1----:R1:W2:Y:S02]  /*7f40*/  SYNCS.PHASECHK.TRANS64.TRYWAIT P1, [R3+URZ], R0 ;  /* 0x00000000030075a7 */ /* 0x0022a4000802017f */
[----:B--2---:R-:W-:Y:S05]  /*7f50*/  @!P1 NANOSLEEP.SYNCS 0x989680 ;  /* 0x009896800000995d */ /* 0x004fea0003900000 */
[----:B------:R-:W2:Y:S02]  /*7f60*/  @!P1 SYNCS.PHASECHK.TRANS64 P1, [R3+URZ], R0 ;  /* 0x00000000030095a7 */ /* 0x000ea4000802007f */
[----:B--2---:R-:W-:Y:S05]  /*7f70*/  @!P1 BRA `(.L_x_21) ;  /* 0xfffffffc00f09947 */ /* 0x004fea000383ffff */
[----:B------:R-:W-:Y:S05]  /*7f80*/  BRA `(.L_x_20) ;  /* 0xffffff9800107947 */ /* 0x000fea000383ffff */
.L_x_26:
[----:B-1----:R1:W2:Y:S02]  /*7f90*/  SYNCS.PHASECHK.TRANS64.TRYWAIT P1, [R5+URZ], R4 ;  /* 0x00000004050075a7 */ /* 0x0022a4000802017f */
[----:B--2---:R-:W-:Y:S05]  /*7fa0*/  @!P1 NANOSLEEP.SYNCS 0x989680 ;  /* 0x009896800000995d */ /* 0x004fea0003900000 */
[----:B------:R-:W2:Y:S02]  /*7fb0*/  @!P1 SYNCS.PHASECHK.TRANS64 P1, [R5+URZ], R4 ;  /* 0x00000004050095a7 */ /* 0x000ea4000802007f */
[----:B--2---:R-:W-:Y:S05]  /*7fc0*/  @!P1 BRA `(.L_x_26) ;  /* 0xfffffffc00f09947 */ /* 0x004fea000383ffff */
[----:B------:R-:W-:Y:S05]  /*7fd0*/  BRA `(.L_x_25) ;  /* 0xffffff9800ec7947 */ /* 0x000fea000383ffff */
.L_x_167:
[----:B------:R-:W-:Y:S01]  /*7fe0*/  BSSY B1, `(.L_x_187) ;  /* 0x0000006000017945 */ /* 0x000fe20003800000 */
[----:B------:R-:W-:-:S07]  /*7ff0*/  IMAD.MOV.U32 R15, RZ, RZ, -0x1 ;  /* 0xffffffffff0f7424 */ /* 0x000fce00078e00ff */
[----:B------:R-:W-:Y:S05]  /*8000*/  WARPSYNC.COLLECTIVE R15, `(.L_x_188) ;  /* 0x000000000f0c7348 */ /* 0x000fea0003c00000 */
[----:B------:R-:W-:Y:S02]  /*8010*/  ELECT P6, UR62, PT ;  /* 0x00000000003e782f */ /* 0x000fe400038c0000 */
[----:B------:R-:W-:Y:S01]  /*8020*/  MOV R14, UR62 ;  /* 0x0000003e000e7c02 */ /* 0x000fe20008000f00 */
[----:B------:R-:W-:Y:S10]  /*8030*/  ENDCOLLECTIVE ;  /* 0x000000000000791b */ /* 0x000ff40003800000 */
.L_x_188:
[----:B------:R-:W-:Y:S05]  /*8040*/  BSYNC B1 ;  /* 0x0000000000017941 */ /* 0x000fea0003800000 */
.L_x_187:
[----:B------:R-:W-:Y:S05]  /*8050*/  BRA `(.L_x_189) ;  /* 0xfffffff0000c7947 */ /* 0x000fea000383ffff */
.L_x_170:
[----:B0-----:R0:W1:Y:S02]  /*8060*/  SYNCS.PHASECHK.TRANS64.TRYWAIT P0, [R21+URZ+0x28], R12 ;  /* 0x0000280c150075a7 */ /* 0x001064000800017f */
[----:B-1----:R-:W-:Y:S05]  /*8070*/  @!P0 NANOSLEEP.SYNCS 0x989680 ;  /* 0x009896800000895d */ /* 0x002fea0003900000 */
[----:B------:R-:W1:Y:S02]  /*8080*/  @!P0 SYNCS.PHASECHK.TRANS64 P0, [R21+URZ+0x28], R12 ;  /* 0x0000280c150085a7 */ /* 0x000e64000800007f */
[----:B-1----:R-:W-:Y:S05]  /*8090*/  @!P0 BRA `(.L_x_170) ;  /* 0xfffffffc00f08947 */ /* 0x002fea000383ffff */
[----:B------:R-:W-:Y:S05]  /*80a0*/  BRA `(.L_x_190) ;  /* 0xfffffff000487947 */ /* 0x000fea000383ffff */
.L_x_178:
[----:B------:R-:W-:Y:S01]  /*80b0*/  BSSY B0, `(.L_x_191) ;  /* 0x0000006000007945 */ /* 0x000fe20003800000 */
[----:B------:R-:W-:-:S07]  /*80c0*/  IMAD.MOV.U32 R15, RZ, RZ, -0x1 ;  /* 0xffffffffff0f7424 */ /* 0x000fce00078e00ff */
[----:B------:R-:W-:Y:S05]  /*80d0*/  WARPSYNC.COLLECTIVE R15, `(.L_x_192) ;  /* 0x000000000f0c7348 */ /* 0x000fea0003c00000 */
[----:B------:R-:W-:Y:S02]  /*80e0*/  ELECT P6, UR62, PT ;  /* 0x00000000003e782f */ /* 0x000fe400038c0000 */
[----:B------:R-:W-:Y:S01]  /*80f0*/  MOV R14, UR62 ;  /* 0x0000003e000e7c02 */ /* 0x000fe20008000f00 */
[----:B------:R-:W-:Y:S10]  /*8100*/  ENDCOLLECTIVE ;  /* 0x000000000000791b */ /* 0x000ff40003800000 */
.L_x_192:
[----:B------:R-:W-:Y:S05]  /*8110*/  BSYNC B0 ;  /* 0x0000000000007941 */ /* 0x000fea0003800000 */
.L_x_191:
[----:B------:R-:W-:Y:S05]  /*8120*/  BRA `(.L_x_193) ;  /* 0xfffffff800ac7947 */ /* 0x000fea000383ffff */
.L_x_182:
[----:B0-----:R0:W1:Y:S02]  /*8130*/  SYNCS.PHASECHK.TRANS64.TRYWAIT P0, [R7+URZ], R4 ;  /* 0x00000004070075a7 */ /* 0x001064000800017f */
[----:B-1----:R-:W-:Y:S05]  /*8140*/  @!P0 NANOSLEEP.SYNCS 0x989680 ;  /* 0x009896800000895d */ /* 0x002fea0003900000 */
[----:B------:R-:W1:Y:S02]  /*8150*/  @!P0 SYNCS.PHASECHK.TRANS64 P0, [R7+URZ], R4 ;  /* 0x00000004070085a7 */ /* 0x000e64000800007f */
[----:B-1----:R-:W-:Y:S05]  /*8160*/  @!P0 BRA `(.L_x_182) ;  /* 0xfffffffc00f08947 */ /* 0x002fea000383ffff */
[----:B------:R-:W-:Y:S05]  /*8170*/  BRA `(.L_x_194) ;  /* 0xfffffff800ec7947 */ /* 0x000fea000383ffff */
.L_x_183:
[----:B0-----:R0:W1:Y:S02]  /*8180*/  SYNCS.PHASECHK.TRANS64.TRYWAIT P0, [R8+URZ], R5 ;  /* 0x00000005080075a7 */ /* 0x001064000800017f */
[----:B-1----:R-:W-:Y:S05]  /*8190*/  @!P0 NANOSLEEP.SYNCS 0x989680 ;  /* 0x009896800000895d */ /* 0x002fea0003900000 */
[----:B------:R-:W1:Y:S02]  /*81a0*/  @!P0 SYNCS.PHASECHK.TRANS64 P0, [R8+URZ], R5 ;  /* 0x00000005080085a7 */ /* 0x000e64000800007f */
[----:B-1----:R-:W-:Y:S05]  /*81b0*/  @!P0 BRA `(.L_x_183) ;  /* 0xfffffffc00f08947 */ /* 0x002fea000383ffff */
[----:B------:R-:W-:Y:S05]  /*81c0*/  BRA `(.L_x_195) ;  /* 0xfffffff800fc7947 */ /* 0x000fea000383ffff */
.L_x_184:
[----:B0-----:R0:W1:Y:S02]  /*81d0*/  SYNCS.PHASECHK.TRANS64.TRYWAIT P0, [R9+URZ], R4 ;  /* 0x00000004090075a7 */ /* 0x001064000800017f */
[----:B-1----:R-:W-:Y:S05]  /*81e0*/  @!P0 NANOSLEEP.SYNCS 0x989680 ;  /* 0x009896800000895d */ /* 0x002fea0003900000 */
[----:B------:R-:W1:Y:S02]  /*81f0*/  @!P0 SYNCS.PHASECHK.TRANS64 P0, [R9+URZ], R4 ;  /* 0x00000004090085a7 */ /* 0x000e64000800007f */
[----:B-1----:R-:W-:Y:S05]  /*8200*/  @!P0 BRA `(.L_x_184) ;  /* 0xfffffffc00f08947 */ /* 0x002fea000383ffff */
[----:B------:R-:W-:Y:S05]  /*8210*/  BRA `(.L_x_196) ;  /* 0xfffffffc000c7947 */ /* 0x000fea000383ffff */
.L_x_185:
[----:B0-----:R0:W1:Y:S02]  /*8220*/  SYNCS.PHASECHK.TRANS64.TRYWAIT P0, [R6+URZ], R5 ;  /* 0x00000005060075a7 */ /* 0x001064000800017f */
[----:B-1----:R-:W-:Y:S05]  /*8230*/  @!P0 NANOSLEEP.SYNCS 0x989680 ;  /* 0x009896800000895d */ /* 0x002fea0003900000 */
[----:B------:R-:W1:Y:S02]  /*8240*/  @!P0 SYNCS.PHASECHK.TRANS64 P0, [R6+URZ], R5 ;  /* 0x00000005060085a7 */ /* 0x000e64000800007f */
[----:B-1----:R-:W-:Y:S05]  /*8250*/  @!P0 BRA `(.L_x_185) ;  /* 0xfffffffc00f08947 */ /* 0x002fea000383ffff */
[----:B------:R-:W-:Y:S05]  /*8260*/  BRA `(.L_x_197) ;  /* 0xfffffffc00147947 */ /* 0x000fea000383ffff */
.L_x_198:
[----:B------:R-:W-:-:S00]  /*8270*/  BRA `(.L_x_198) ;  /* 0xfffffffc00fc7947 */ /* 0x000fc0000383ffff */
[----:B------:R-:W-:-:S00]  /*8280*/  NOP ;  /* 0x0000000000007918 */ /* 0x000fc00000000000 */
[----:B------:R-:W-:-:S00]  /*8290*/  NOP ;  /* 0x0000000000007918 */ /* 0x000fc00000000000 */
[----:B------:R-:W-:-:S00]  /*82a0*/  NOP ;  /* 0x0000000000007918 */ /* 0x000fc00000000000 */
[----:B------:R-:W-:-:S00]  /*82b0*/  NOP ;  /* 0x0000000000007918 */ /* 0x000fc00000000000 */
[----:B------:R-:W-:-:S00]  /*82c0*/  NOP ;  /* 0x0000000000007918 */ /* 0x000fc00000000000 */
[----:B------:R-:W-:-:S00]  /*82d0*/  NOP ;  /* 0x0000000000007918 */ /* 0x000fc00000000000 */
[----:B------:R-:W-:-:S00]  /*82e0*/  NOP ;  /* 0x0000000000007918 */ /* 0x000fc00000000000 */
[----:B------:R-:W-:-:S00]  /*82f0*/  NOP ;  /* 0x0000000000007918 */ /* 0x000fc00000000000 */
.L_x_199:


//--------------------- .nv.global.init           --------------------------
	.section	.nv.global.init,"aw",@progbits
.nv.global.init:
	.type		$str$22,@object
	.size		$str$22,($str$23 - $str$22)
$str$22:
        /*0000*/ 	.byte	0x6b, 0x5f, 0x74, 0x69, 0x6c, 0x65, 0x5f, 0x63, 0x6f, 0x75, 0x6e, 0x74, 0x20, 0x3e, 0x3d, 0x20
        /*0010*/ 	.byte	0x31, 0x00
	.type		$str$23,@object
	.size		$str$23,(__unnamed_1 - $str$23)
$str$23:
        /*0012*/ 	.byte	0x2f, 0x74, 0x6d, 0x70, 0x2f, 0x63, 0x75, 0x74, 0x6c, 0x61, 0x73, 0x73, 0x5f, 0x73, 0x77, 0x65
        /*0022*/ 	.byte	0x65, 0x70, 0x5f, 0x73, 0x72, 0x63, 0x2f, 0x69, 0x6e, 0x63, 0x6c, 0x75, 0x64, 0x65, 0x2f, 0x63
        /*0032*/ 	.byte	0x75, 0x74, 0x6c, 0x61, 0x73, 0x73, 0x2f, 0x67, 0x65, 0x6d, 0x6d, 0x2f, 0x63, 0x6f, 0x6c, 0x6c
        /*0042*/ 	.byte	0x65, 0x63, 0x74, 0x69, 0x76, 0x65, 0x2f, 0x73, 0x6d, 0x39, 0x30, 0x5f, 0x6d, 0x6d, 0x61, 0x5f
        /*0052*/ 	.byte	0x74, 0x6d, 0x61, 0x5f, 0x67, 0x6d, 0x6d, 0x61, 0x5f, 0x73, 0x73, 0x5f, 0x77, 0x61, 0x72, 0x70
        /*0062*/ 	.byte	0x73, 0x70, 0x65, 0x63, 0x69, 0x61, 0x6c, 0x69, 0x7a, 0x65, 0x64, 0x2e, 0x68, 0x70, 0x70, 0x00
	.type		__unnamed_1,@object
	.size		__unnamed_1,(.L_0 - __unnamed_1)
__unnamed_1:
        /*0072*/ 	.byte	0x76, 0x6f, 0x69, 0x64, 0x20, 0x63, 0x75, 0x74, 0x6c, 0x61, 0x73, 0x73, 0x3a, 0x3a, 0x67, 0x65
        /* <DEDUP_REMOVED lines=180> */
        /*0bc2*/ 	.byte	0x75, 0x74, 0x65, 0x3a, 0x3a, 0x69, 0x64, 0x65, 0x6e, 0x74, 0x69, 0x74, 0x79, 0x5d, 0x00
.L_0:


//--------------------- .nv.shared._ZN7cutlass13device_kernelINS_4gemm6kernel13GemmUniversalIN4cute5tupleIJiiiiEEENS1_10collective13CollectiveMmaINS1_34MainloopSm90TmaGmmaWarpSpecializedILi5ENS5_IJNS4_1CILi2EEENSA_ILi4EEENSA_ILi1EEEEEENS1_35KernelTmaWarpSpecializedCooperativeEEENS5_IJNSA_ILi128EEESH_NSA_ILi64EEEEEENS_6half_tENS5_IJlSD_lEEESK_SL_NS4_8TiledMMAINS4_8MMA_AtomIJNS4_4SM904GMMA26MMA_64x128x16_F32F16F16_SSILNSP_5MajorE0ELSR_0ELNSP_7ScaleInE1ELSS_1EEEEEENS4_6LayoutINS5_IJSB_SD_SD_EEENS5_IJSD_NSA_ILi0EEESX_EEEEENS5_IJNS4_10UnderscoreES10_S10_EEEEENS4_23SM90_TMA_LOAD_MULTICASTENS4_14ComposedLayoutINS4_7SwizzleILi3ELi4ELi3EEENS4_18smem_ptr_flag_bitsILi16EEENSV_INS5_IJNSA_ILi8EEESI_EEENS5_IJSI_SD_EEEEEEEvNS4_8identityES13_S1D_vS1E_EENS_8epilogue10collective6detail29Sm90TmaWarpSpecializedAdapterINS1H_15DefaultEpilogueISK_SL_SL_NS1G_6thread17LinearCombinationISK_Li1EffLNS1L_9ScaleType4KindE0ELNS_15FloatRoundStyleE2ESK_EENS1_15EpilogueDefaultEEEEEvvEEEEvNT_6ParamsE --------------------------
	.section	.nv.shared._ZN7cutlass13device_kernelINS_4gemm6kernel13GemmUniversalIN4cute5tupleIJiiiiEEENS1_10collective13CollectiveMmaINS1_34MainloopSm90TmaGmmaWarpSpecializedILi5ENS5_IJNS4_1CILi2EEENSA_ILi4EEENSA_ILi1EEEEEENS1_35KernelTmaWarpSpecializedCooperativeEEENS5_IJNSA_ILi128EEESH_NSA_ILi64EEEEEENS_6half_tENS5_IJlSD_lEEESK_SL_NS4_8TiledMMAINS4_8MMA_AtomIJNS4_4SM904GMMA26MMA_64x128x16_F32F16F16_SSILNSP_5MajorE0ELSR_0ELNSP_7ScaleInE1ELSS_1EEEEEENS4_6LayoutINS5_IJSB_SD_SD_EEENS5_IJSD_NSA_ILi0EEESX_EEEEENS5_IJNS4_10UnderscoreES10_S10_EEEEENS4_23SM90_TMA_LOAD_MULTICASTENS4_14ComposedLayoutINS4_7SwizzleILi3ELi4ELi3EEENS4_18smem_ptr_flag_bitsILi16EEENSV_INS5_IJNSA_ILi8EEESI_EEENS5_IJSI_SD_EEEEEEEvNS4_8identityES13_S1D_vS1E_EENS_8epilogue10collective6detail29Sm90TmaWarpSpecializedAdapterINS1H_15DefaultEpilogueISK_SL_SL_NS1G_6thread17LinearCombinationISK_Li1EffLNS1L_9ScaleType4KindE0ELNS_15FloatRoundStyleE2ESK_EENS1_15EpilogueDefaultEEEEEvvEEEEvNT_6ParamsE,"aw",@nobits
	.sectionflags	@""
	.align	16
	.zero		1024


//--------------------- .nv.shared.reserved.0     --------------------------
	.section	.nv.shared.reserved.0,"aw",@nobits
	.weak		__nv_reservedSMEM_offset_0_alias
	.size		__nv_reservedSMEM_offset_0_alias, 0, 0
	.other		__nv_reservedSMEM_offset_0_alias,@"STO_CUDA_RESERVED_SHARED STV_DEFAULT"
__nv_reservedSMEM_offset_0_alias:
	.zero		0


//--------------------- .nv.global                --------------------------
	.section	.nv.global,"aw",@nobits
.nv.global:
	.type		_ZN40_INTERNAL_4564cd52_4_k_cu_ed9b1a4c_269654cute1_E,@object
	.size		_ZN40_INTERNAL_4564cd52_4_k_cu_ed9b1a4c_269654cute1_E,(_ZN40_INTERNAL_4564cd52_4_k_cu_ed9b1a4c_269654cuda3std3__45__cpo6cbeginE - _ZN40_INTERNAL_4564cd52_4_k_cu_ed9b1a4c_269654cute1_E)
_ZN40_INTERNAL_4564cd52_4_k_cu_ed9b1a4c_269654cute1_E:
	.zero		1
	.type		_ZN40_INTERNAL_4564cd52_4_k_cu_ed9b1a4c_269654cuda3std3__45__cpo6cbeginE,@object
	.size		_ZN40_INTERNAL_4564cd52_4_k_cu_ed9b1a4c_269654cuda3std3__45__cpo6cbeginE,(_ZN40_INTERNAL_4564cd52_4_k_cu_ed9b1a4c_269654cuda3std3__48in_placeE - _ZN40_INTERNAL_4564cd52_4_k_cu_ed9b1a4c_269654cuda3std3__45__cpo6cbeginE)
_ZN40_INTERNAL_4564cd52_4_k_cu_ed9b1a4c_269654cuda3std3__45__cpo6cbeginE:
	.zero		1
	.type		_ZN40_INTERNAL_4564cd52_4_k_cu_ed9b1a4c_269654cuda3std3__48in_placeE,@object
	.size		_ZN40_INTERNAL_4564cd52_4_k_cu_ed9b1a4c_269654cuda3std3__48in_placeE,(_ZN40_INTERNAL_4564cd52_4_k_cu_ed9b1a4c_269654cuda3std6ranges3__45__cpo9iter_moveE - _ZN40_INTERNAL_4564cd52_4_k_cu_ed9b1a4c_269654cuda3std3__48in_placeE)
_ZN40_INTERNAL_4564cd52_4_k_cu_ed9b1a4c_269654cuda3std3__48in_placeE:
	.zero		1
	.type		_ZN40_INTERNAL_4564cd52_4_k_cu_ed9b1a4c_269654cuda3std6ranges3__45__cpo9iter_moveE,@object
	.size		_ZN40_INTERNAL_4564cd52_4_k_cu_ed9b1a4c_269654cuda3std6ranges3__45__cpo9iter_moveE,(_ZN40_INTERNAL_4564cd52_4_k_cu_ed9b1a4c_269654cuda3std3__45__cpo5beginE - _ZN40_INTERNAL_4564cd52_4_k_cu_ed9b1a4c_269654cuda3std6ranges3__45__cpo9iter_moveE)
_ZN40_INTERNAL_4564cd52_4_k_cu_ed9b1a4c_269654cuda3std6ranges3__45__cpo9iter_moveE:
	.zero		1
	.type		_ZN40_INTERNAL_4564cd52_4_k_cu_ed9b1a4c_269654cuda3std3__45__cpo5beginE,@object
	.size		_ZN40_INTERNAL_4564cd52_4_k_cu_ed9b1a4c_269654cuda3std3__45__cpo5beginE,(_ZN40_INTERNAL_4564cd52_4_k_cu_ed9b1a4c_269654cuda3std3__442_GLOBAL__N__4564cd52_4_k_cu_ed9b1a4c_269656ignoreE - _ZN40_INTERNAL_4564cd52_4_k_cu_ed9b1a4c_269654cuda3std3__45__cpo5beginE)
_ZN40_INTERNAL_4564cd52_4_k_cu_ed9b1a4c_269654cuda3std3__45__cpo5beginE:
	.zero		1
	.type		_ZN40_INTERNAL_4564cd52_4_k_cu_ed9b1a4c_269654cuda3std3__442_GLOBAL__N__4564cd52_4_k_cu_ed9b1a4c_269656ignoreE,@object
	.size		_ZN40_INTERNAL_4564cd52_4_k_cu_ed9b1a4c_269654cuda3std3__442_GLOBAL__N__4564cd52_4_k_cu_ed9b1a4c_269656ignoreE,(_ZN40_INTERNAL_4564cd52_4_k_cu_ed9b1a4c_269654cute7productE - _ZN40_INTERNAL_4564cd52_4_k_cu_ed9b1a4c_269654cuda3std3__442_GLOBAL__N__4564cd52_4_k_cu_ed9b1a4c_269656ignoreE)
_ZN40_INTERNAL_4564cd52_4_k_cu_ed9b1a4c_269654cuda3std3__442_GLOBAL__N__4564cd52_4_k_cu_ed9b1a4c_269656ignoreE:
	.zero		1
	.type		_ZN40_INTERNAL_4564cd52_4_k_cu_ed9b1a4c_269654cute7productE,@object
	.size		_ZN40_INTERNAL_4564cd52_4_k_cu_ed9b1a4c_269654cute7productE,(_ZN40_INTERNAL_4564cd52_4_k_cu_ed9b1a4c_269654cuda3std3__45__cpo3endE - _ZN40_INTERNAL_4564cd52_4_k_cu_ed9b1a4c_269654cute7productE)
_ZN40_INTERNAL_4564cd52_4_k_cu_ed9b1a4c_269654cute7productE:
	.zero		1
	.type		_ZN40_INTERNAL_4564cd52_4_k_cu_ed9b1a4c_269654cuda3std3__45__cpo3endE,@object
	.size		_ZN40_INTERNAL_4564cd52_4_k_cu_ed9b1a4c_269654cuda3std3__45__cpo3endE,(_ZN40_INTERNAL_4564cd52_4_k_cu_ed9b1a4c_269654cuda3std3__419piecewise_constructE - _ZN40_INTERNAL_4564cd52_4_k_cu_ed9b1a4c_269654cuda3std3__45__cpo3endE)
_ZN40_INTERNAL_4564cd52_4_k_cu_ed9b1a4c_269654cuda3std3__45__cpo3endE:
	.zero		1
	.type		_ZN40_INTERNAL_4564cd52_4_k_cu_ed9b1a4c_269654cuda3std3__419piecewise_constructE,@object
	.size		_ZN40_INTERNAL_4564cd52_4_k_cu_ed9b1a4c_269654cuda3std3__419piecewise_constructE,(_ZN40_INTERNAL_4564cd52_4_k_cu_ed9b1a4c_269654cuda3std3__45__cpo4cendE - _ZN40_INTERNAL_4564cd52_4_k_cu_ed9b1a4c_269654cuda3std3__419piecewise_constructE)
_ZN40_INTERNAL_4564cd52_4_k_cu_ed9b1a4c_269654cuda3std3__419piecewise_constructE:
	.zero		1
	.type		_ZN40_INTERNAL_4564cd52_4_k_cu_ed9b1a4c_269654cuda3std3__45__cpo4cendE,@object
	.size		_ZN40_INTERNAL_4564cd52_4_k_cu_ed9b1a4c_269654cuda3std3__45__cpo4cendE,(_ZN40_INTERNAL_4564cd52_4_k_cu_ed9b1a4c_269654cuda3std6ranges3__45__cpo4swapE - _ZN40_INTERNAL_4564cd52_4_k_cu_ed9b1a4c_269654cuda3std3__45__cpo4cendE)
_ZN40_INTERNAL_4564cd52_4_k_cu_ed9b1a4c_269654cuda3std3__45__cpo4cendE:
	.zero		1
	.type		_ZN40_INTERNAL_4564cd52_4_k_cu_ed9b1a4c_269654cuda3std6ranges3__45__cpo4swapE,@object
	.size		_ZN40_INTERNAL_4564cd52_4_k_cu_ed9b1a4c_269654cuda3std6ranges3__45__cpo4swapE,(.L_8 - _ZN40_INTERNAL_4564cd52_4_k_cu_ed9b1a4c_269654cuda3std6ranges3__45__cpo4swapE)
_ZN40_INTERNAL_4564cd52_4_k_cu_ed9b1a4c_269654cuda3std6ranges3__45__cpo4swapE:
	.zero		1
.L_8:


//--------------------- .nv.constant0._ZN7cutlass13device_kernelINS_4gemm6kernel13GemmUniversalIN4cute5tupleIJiiiiEEENS1_10collective13CollectiveMmaINS1_34MainloopSm90TmaGmmaWarpSpecializedILi5ENS5_IJNS4_1CILi2EEENSA_ILi4EEENSA_ILi1EEEEEENS1_35KernelTmaWarpSpecializedCooperativeEEENS5_IJNSA_ILi128EEESH_NSA_ILi64EEEEEENS_6half_tENS5_IJlSD_lEEESK_SL_NS4_8TiledMMAINS4_8MMA_AtomIJNS4_4SM904GMMA26MMA_64x128x16_F32F16F16_SSILNSP_5MajorE0ELSR_0ELNSP_7ScaleInE1ELSS_1EEEEEENS4_6LayoutINS5_IJSB_SD_SD_EEENS5_IJSD_NSA_ILi0EEESX_EEEEENS5_IJNS4_10UnderscoreES10_S10_EEEEENS4_23SM90_TMA_LOAD_MULTICASTENS4_14ComposedLayoutINS4_7SwizzleILi3ELi4ELi3EEENS4_18smem_ptr_flag_bitsILi16EEENSV_INS5_IJNSA_ILi8EEESI_EEENS5_IJSI_SD_EEEEEEEvNS4_8identityES13_S1D_vS1E_EENS_8epilogue10collective6detail29Sm90TmaWarpSpecializedAdapterINS1H_15DefaultEpilogueISK_SL_SL_NS1G_6thread17LinearCombinationISK_Li1EffLNS1L_9ScaleType4KindE0ELNS_15FloatRoundStyleE2ESK_EENS1_15EpilogueDefaultEEEEEvvEEEEvNT_6ParamsE --------------------------
	.section	.nv.constant0._ZN7cutlass13device_kernelINS_4gemm6kernel13GemmUniversalIN4cute5tupleIJiiiiEEENS1_10collective13CollectiveMmaINS1_34MainloopSm90TmaGmmaWarpSpecializedILi5ENS5_IJNS4_1CILi2EEENSA_ILi4EEENSA_ILi1EEEEEENS1_35KernelTmaWarpSpecializedCooperativeEEENS5_IJNSA_ILi128EEESH_NSA_ILi64EEEEEENS_6half_tENS5_IJlSD_lEEESK_SL_NS4_8TiledMMAINS4_8MMA_AtomIJNS4_4SM904GMMA26MMA_64x128x16_F32F16F16_SSILNSP_5MajorE0ELSR_0ELNSP_7ScaleInE1ELSS_1EEEEEENS4_6LayoutINS5_IJSB_SD_SD_EEENS5_IJSD_NSA_ILi0EEESX_EEEEENS5_IJNS4_10UnderscoreES10_S10_EEEEENS4_23SM90_TMA_LOAD_MULTICASTENS4_14ComposedLayoutINS4_7SwizzleILi3ELi4ELi3EEENS4_18smem_ptr_flag_bitsILi16EEENSV_INS5_IJNSA_ILi8EEESI_EEENS5_IJSI_SD_EEEEEEEvNS4_8identityES13_S1D_vS1E_EENS_8epilogue10collective6detail29Sm90TmaWarpSpecializedAdapterINS1H_15DefaultEpilogueISK_SL_SL_NS1G_6thread17LinearCombinationISK_Li1EffLNS1L_9ScaleType4KindE0ELNS_15FloatRoundStyleE2ESK_EENS1_15EpilogueDefaultEEEEEvvEEEEvNT_6ParamsE,"a",@progbits
	.sectionflags	@""
	.align	4
.nv.constant0._ZN7cutlass13device_kernelINS_4gemm6kernel13GemmUniversalIN4cute5tupleIJiiiiEEENS1_10collective13CollectiveMmaINS1_34MainloopSm90TmaGmmaWarpSpecializedILi5ENS5_IJNS4_1CILi2EEENSA_ILi4EEENSA_ILi1EEEEEENS1_35KernelTmaWarpSpecializedCooperativeEEENS5_IJNSA_ILi128EEESH_NSA_ILi64EEEEEENS_6half_tENS5_IJlSD_lEEESK_SL_NS4_8TiledMMAINS4_8MMA_AtomIJNS4_4SM904GMMA26MMA_64x128x16_F32F16F16_SSILNSP_5MajorE0ELSR_0ELNSP_7ScaleInE1ELSS_1EEEEEENS4_6LayoutINS5_IJSB_SD_SD_EEENS5_IJSD_NSA_ILi0EEESX_EEEEENS5_IJNS4_10UnderscoreES10_S10_EEEEENS4_23SM90_TMA_LOAD_MULTICASTENS4_14ComposedLayoutINS4_7SwizzleILi3ELi4ELi3EEENS4_18smem_ptr_flag_bitsILi16EEENSV_INS5_IJNSA_ILi8EEESI_EEENS5_IJSI_SD_EEEEEEEvNS4_8identityES13_S1D_vS1E_EENS_8epilogue10collective6detail29Sm90TmaWarpSpecializedAdapterINS1H_15DefaultEpilogueISK_SL_SL_NS1G_6thread17LinearCombinationISK_Li1EffLNS1L_9ScaleType4KindE0ELNS_15FloatRoundStyleE2ESK_EENS1_15EpilogueDefaultEEEEEvvEEEEvNT_6ParamsE:
	.zero		1664


//--------------------- SYMBOLS --------------------------

	.type		.nv.reservedSmem.offset0,@object
	.size		.nv.reservedSmem.offset0,0x4
	.type		__assertfail,@function
